	.target	sm_90a

	.elftype	@"ET_EXEC"


//--------------------- .note.nv.tkinfo           --------------------------
	.section	.note.nv.tkinfo,"",@"SHT_NOTE"
	.sectionflags	@"SHF_NOTE_NV_TKINFO"
	.tkinfo
        /*0018*/ 	.word	0x00000002
        /*0030*/ 	.string	""
        /*0030*/ 	.string	"ptxas"
        /*0030*/ 	.string	"Cuda compilation tools, release 13.0, V13.0.88"
        /*0030*/ 	.string	"Build cuda_13.0.r13.0/compiler.36424714_0"
        /*0030*/ 	.string	"-arch sm_90a -m 64 "



//--------------------- .note.nv.cuinfo           --------------------------
	.section	.note.nv.cuinfo,"",@"SHT_NOTE"
	.sectionflags	@"SHF_NOTE_NV_CUINFO"
        /*0018*/ 	.short	0x0002
        /*001a*/ 	.short	0x005a
        /*001c*/ 	.short	0x0082
	.zero		2


//--------------------- .nv.info                  --------------------------
	.section	.nv.info,"",@"SHT_CUDA_INFO"
	.align	4


	//----- nvinfo : EIATTR_REGCOUNT
	.align		4
        /*0000*/ 	.byte	0x04, 0x2f
        /*0002*/ 	.short	(.L_15 - .L_14)
	.align		4
.L_14:
        /*0004*/ 	.word	index@(_ZN7cutlass13device_kernelINS_4gemm6kernel13GemmUniversalIN4cute5tupleIJiiiiEEENS1_10collective13CollectiveMmaINS1_34MainloopSm90TmaGmmaWarpSpecializedILi7ENS5_IJNS4_1CILi1EEESB_SB_EEENS1_32KernelTmaWarpSpecializedPingpongEEENS5_IJNSA_ILi64EEESF_NSA_ILi32EEEEEEfNS5_IJlSB_lEEEfSI_NS4_8TiledMMAINS4_8MMA_AtomIJNS4_4SM904GMMA29MMA_64x64x8_F32TF32TF32_SS_TNILNSM_7ScaleInE1ELSO_1EEEEEENS4_6LayoutISC_NS5_IJNSA_ILi0EEESS_SS_EEEEENS5_IJNS4_10UnderscoreESV_SV_EEEEENS4_13SM90_TMA_LOADENS4_14ComposedLayoutINS4_7SwizzleILi3ELi4ELi3EEENS4_18smem_ptr_flag_bitsILi32EEENSR_INS5_IJNSA_ILi8EEESG_EEENS5_IJSG_SB_EEEEEEEvNS4_8identityESY_S18_vS19_EENS_8epilogue10collective6detail29Sm90TmaWarpSpecializedAdapterINS1C_15DefaultEpilogueIfSI_SI_NS1B_6thread17LinearCombinationIfLi1EffLNS1G_9ScaleType4KindE0ELNS_15FloatRoundStyleE2EfEENS1_15EpilogueDefaultEEEEEvvEEEEvNT_6ParamsE)
        /*0008*/ 	.word	0x000000a8


	//----- nvinfo : EIATTR_FRAME_SIZE
	.align		4
.L_15:
        /*000c*/ 	.byte	0x04, 0x11
        /*000e*/ 	.short	(.L_17 - .L_16)
	.align		4
.L_16:
        /*0010*/ 	.word	index@(_ZN7cutlass13device_kernelINS_4gemm6kernel13GemmUniversalIN4cute5tupleIJiiiiEEENS1_10collective13CollectiveMmaINS1_34MainloopSm90TmaGmmaWarpSpecializedILi7ENS5_IJNS4_1CILi1EEESB_SB_EEENS1_32KernelTmaWarpSpecializedPingpongEEENS5_IJNSA_ILi64EEESF_NSA_ILi32EEEEEEfNS5_IJlSB_lEEEfSI_NS4_8TiledMMAINS4_8MMA_AtomIJNS4_4SM904GMMA29MMA_64x64x8_F32TF32TF32_SS_TNILNSM_7ScaleInE1ELSO_1EEEEEENS4_6LayoutISC_NS5_IJNSA_ILi0EEESS_SS_EEEEENS5_IJNS4_10UnderscoreESV_SV_EEEEENS4_13SM90_TMA_LOADENS4_14ComposedLayoutINS4_7SwizzleILi3ELi4ELi3EEENS4_18smem_ptr_flag_bitsILi32EEENSR_INS5_IJNSA_ILi8EEESG_EEENS5_IJSG_SB_EEEEEEEvNS4_8identityESY_S18_vS19_EENS_8epilogue10collective6detail29Sm90TmaWarpSpecializedAdapterINS1C_15DefaultEpilogueIfSI_SI_NS1B_6thread17LinearCombinationIfLi1EffLNS1G_9ScaleType4KindE0ELNS_15FloatRoundStyleE2EfEENS1_15EpilogueDefaultEEEEEvvEEEEvNT_6ParamsE)
        /*0014*/ 	.word	0x00000008


	//----- nvinfo : EIATTR_MIN_STACK_SIZE
	.align		4
.L_17:
        /*0018*/ 	.byte	0x04, 0x12
        /*001a*/ 	.short	(.L_19 - .L_18)
	.align		4
.L_18:
        /*001c*/ 	.word	index@(_ZN7cutlass13device_kernelINS_4gemm6kernel13GemmUniversalIN4cute5tupleIJiiiiEEENS1_10collective13CollectiveMmaINS1_34MainloopSm90TmaGmmaWarpSpecializedILi7ENS5_IJNS4_1CILi1EEESB_SB_EEENS1_32KernelTmaWarpSpecializedPingpongEEENS5_IJNSA_ILi64EEESF_NSA_ILi32EEEEEEfNS5_IJlSB_lEEEfSI_NS4_8TiledMMAINS4_8MMA_AtomIJNS4_4SM904GMMA29MMA_64x64x8_F32TF32TF32_SS_TNILNSM_7ScaleInE1ELSO_1EEEEEENS4_6LayoutISC_NS5_IJNSA_ILi0EEESS_SS_EEEEENS5_IJNS4_10UnderscoreESV_SV_EEEEENS4_13SM90_TMA_LOADENS4_14ComposedLayoutINS4_7SwizzleILi3ELi4ELi3EEENS4_18smem_ptr_flag_bitsILi32EEENSR_INS5_IJNSA_ILi8EEESG_EEENS5_IJSG_SB_EEEEEEEvNS4_8identityESY_S18_vS19_EENS_8epilogue10collective6detail29Sm90TmaWarpSpecializedAdapterINS1C_15DefaultEpilogueIfSI_SI_NS1B_6thread17LinearCombinationIfLi1EffLNS1G_9ScaleType4KindE0ELNS_15FloatRoundStyleE2EfEENS1_15EpilogueDefaultEEEEEvvEEEEvNT_6ParamsE)
        /*0020*/ 	.word	0x00000008
.L_19:


//--------------------- .nv.compat                --------------------------
	.section	.nv.compat,"",@"SHT_CUDA_COMPAT_INFO"
	.align	4
        /*0000*/ 	.byte	0x02, 0x09, 0x01, 0x00, 0x02, 0x02, 0x04, 0x00, 0x02, 0x05, 0x05, 0x00, 0x03, 0x07, 0x01, 0x01
        /*0010*/ 	.byte	0x02, 0x03, 0x01, 0x00, 0x02, 0x06, 0x01, 0x00, 0x04, 0x0b, 0x08, 0x00, 0x00, 0x00, 0x00, 0x00
        /*0020*/ 	.byte	0x00, 0x00, 0x00, 0x00


//--------------------- .nv.info._ZN7cutlass13device_kernelINS_4gemm6kernel13GemmUniversalIN4cute5tupleIJiiiiEEENS1_10collective13CollectiveMmaINS1_34MainloopSm90TmaGmmaWarpSpecializedILi7ENS5_IJNS4_1CILi1EEESB_SB_EEENS1_32KernelTmaWarpSpecializedPingpongEEENS5_IJNSA_ILi64EEESF_NSA_ILi32EEEEEEfNS5_IJlSB_lEEEfSI_NS4_8TiledMMAINS4_8MMA_AtomIJNS4_4SM904GMMA29MMA_64x64x8_F32TF32TF32_SS_TNILNSM_7ScaleInE1ELSO_1EEEEEENS4_6LayoutISC_NS5_IJNSA_ILi0EEESS_SS_EEEEENS5_IJNS4_10UnderscoreESV_SV_EEEEENS4_13SM90_TMA_LOADENS4_14ComposedLayoutINS4_7SwizzleILi3ELi4ELi3EEENS4_18smem_ptr_flag_bitsILi32EEENSR_INS5_IJNSA_ILi8EEESG_EEENS5_IJSG_SB_EEEEEEEvNS4_8identityESY_S18_vS19_EENS_8epilogue10collective6detail29Sm90TmaWarpSpecializedAdapterINS1C_15DefaultEpilogueIfSI_SI_NS1B_6thread17LinearCombinationIfLi1EffLNS1G_9ScaleType4KindE0ELNS_15FloatRoundStyleE2EfEENS1_15EpilogueDefaultEEEEEvvEEEEvNT_6ParamsE --------------------------
	.section	.nv.info._ZN7cutlass13device_kernelINS_4gemm6kernel13GemmUniversalIN4cute5tupleIJiiiiEEENS1_10collective13CollectiveMmaINS1_34MainloopSm90TmaGmmaWarpSpecializedILi7ENS5_IJNS4_1CILi1EEESB_SB_EEENS1_32KernelTmaWarpSpecializedPingpongEEENS5_IJNSA_ILi64EEESF_NSA_ILi32EEEEEEfNS5_IJlSB_lEEEfSI_NS4_8TiledMMAINS4_8MMA_AtomIJNS4_4SM904GMMA29MMA_64x64x8_F32TF32TF32_SS_TNILNSM_7ScaleInE1ELSO_1EEEEEENS4_6LayoutISC_NS5_IJNSA_ILi0EEESS_SS_EEEEENS5_IJNS4_10UnderscoreESV_SV_EEEEENS4_13SM90_TMA_LOADENS4_14ComposedLayoutINS4_7SwizzleILi3ELi4ELi3EEENS4_18smem_ptr_flag_bitsILi32EEENSR_INS5_IJNSA_ILi8EEESG_EEENS5_IJSG_SB_EEEEEEEvNS4_8identityESY_S18_vS19_EENS_8epilogue10collective6detail29Sm90TmaWarpSpecializedAdapterINS1C_15DefaultEpilogueIfSI_SI_NS1B_6thread17LinearCombinationIfLi1EffLNS1G_9ScaleType4KindE0ELNS_15FloatRoundStyleE2EfEENS1_15EpilogueDefaultEEEEEvvEEEEvNT_6ParamsE,"",@"SHT_CUDA_INFO"
	.sectionflags	@""
	.align	4


	//----- nvinfo : EIATTR_CUDA_API_VERSION
	.align		4
        /*0000*/ 	.byte	0x04, 0x37
        /*0002*/ 	.short	(.L_21 - .L_20)
.L_20:
        /*0004*/ 	.word	0x00000082


	//----- nvinfo : EIATTR_KPARAM_INFO
	.align		4
.L_21:
        /*0008*/ 	.byte	0x04, 0x17
        /*000a*/ 	.short	(.L_23 - .L_22)
.L_22:
        /*000c*/ 	.word	0x00000000
        /*0010*/ 	.short	0x0000
        /*0012*/ 	.short	0x0070
        /*0014*/ 	.byte	0x00, 0xf0, 0x01, 0x10


	//----- nvinfo : EIATTR_SPARSE_MMA_MASK
	.align		4
.L_23:
        /*0018*/ 	.byte	0x03, 0x50
        /*001a*/ 	.short	0x0000


	//----- nvinfo : EIATTR_MAXREG_COUNT
	.align		4
        /*001c*/ 	.byte	0x03, 0x1b
        /*001e*/ 	.short	0x00a8


	//----- nvinfo : EIATTR_NUM_BARRIERS
	.align		4
        /*0020*/ 	.byte	0x02, 0x4c
        /*0022*/ 	.byte	0x01
	.zero		1


	//----- nvinfo : EIATTR_EXTERNS
	.align		4
        /*0024*/ 	.byte	0x04, 0x0f
        /*0026*/ 	.short	(.L_25 - .L_24)


	//   ....[0]....
	.align		4
.L_24:
        /*0028*/ 	.word	index@(__assertfail)


	//----- nvinfo : EIATTR_ANNOTATIONS
	.align		4
.L_25:
        /*002c*/ 	.byte	0x04, 0x55
        /*002e*/ 	.short	(.L_27 - .L_26)


	//   ....[0]....
.L_26:
        /*0030*/ 	.word	0x00000001
        /*0034*/ 	.byte	0x30, 0x0b, 0x00, 0x00, 0x01, 0x00, 0x00, 0x00, 0x70, 0x3d, 0x00, 0x00, 0x01, 0x00, 0x00, 0x00
        /*0044*/ 	.byte	0x60, 0x49, 0x00, 0x00


	//----- nvinfo : EIATTR_MERCURY_ISA_VERSION
	.align		4
.L_27:
        /*0048*/ 	.byte	0x03, 0x5f
        /*004a*/ 	.short	0x0101


	//----- nvinfo : EIATTR_INT_WARP_WIDE_INSTR_OFFSETS
	.align		4
        /*004c*/ 	.byte	0x04, 0x31
        /*004e*/ 	.short	(.L_29 - .L_28)


	//   ....[0]....
.L_28:
        /*0050*/ 	.word	0x00000440


	//   ....[1]....
        /*0054*/ 	.word	0x00000460


	//   ....[2]....
        /*0058*/ 	.word	0x000004e0


	//   ....[3]....
        /*005c*/ 	.word	0x000004f0


	//   ....[4]....
        /*0060*/ 	.word	0x00000500


	//   ....[5]....
        /*0064*/ 	.word	0x00000520


	//   ....[6]....
        /*0068*/ 	.word	0x000005b0


	//   ....[7]....
        /*006c*/ 	.word	0x000005d0


	//----- nvinfo : EIATTR_COOP_GROUP_MASK_REGIDS
	.align		4
.L_29:
        /*0070*/ 	.byte	0x04, 0x29
        /*0072*/ 	.short	(.L_31 - .L_30)


	//   ....[0]....
.L_30:
        /*0074*/ 	.word	0xffffffff


	//   ....[1]....
        /*0078*/ 	.word	0xffffffff


	//   ....[2]....
        /*007c*/ 	.word	0xffffffff


	//   ....[3]....
        /*0080*/ 	.word	0xffffffff


	//   ....[4]....
        /*0084*/ 	.word	0xffffffff


	//   ....[5]....
        /*0088*/ 	.word	0xffffffff


	//----- nvinfo : EIATTR_COOP_GROUP_INSTR_OFFSETS
	.align		4
.L_31:
        /*008c*/ 	.byte	0x04, 0x28
        /*008e*/ 	.short	(.L_33 - .L_32)


	//   ....[0]....
.L_32:
        /*0090*/ 	.word	0x00000070


	//   ....[1]....
        /*0094*/ 	.word	0x00000080


	//   ....[2]....
        /*0098*/ 	.word	0x00000140


	//   ....[3]....
        /*009c*/ 	.word	0x00000330


	//   ....[4]....
        /*00a0*/ 	.word	0x00000370


	//   ....[5]....
        /*00a4*/ 	.word	0x000003c0


	//----- nvinfo : EIATTR_REG_RECONFIG
	.align		4
.L_33:
        /*00a8*/ 	.byte	0x01, 0x54
	.zero		2


	//----- nvinfo : EIATTR_SYSCALL_OFFSETS
	.align		4
        /*00ac*/ 	.byte	0x04, 0x46
        /*00ae*/ 	.short	(.L_35 - .L_34)


	//   ....[0]....
.L_34:
        /*00b0*/ 	.word	0x00001680


	//----- nvinfo : EIATTR_MBARRIER_INSTR_OFFSETS
	.align		4
.L_35:
        /*00b4*/ 	.byte	0x04, 0x39
        /*00b6*/ 	.short	(.L_37 - .L_36)


	//   ....[0]....
.L_36:
        /*00b8*/ 	.word	0x00000240
        /*00bc*/ 	.word	0x000000ff
        /*00c0*/ 	.word	0x00000000
        /*00c4*/ 	.short	0x0100
        /*00c6*/ 	.byte	0x08
	.zero		1


	//   ....[1]....
        /*00c8*/ 	.word	0x00000250
        /*00cc*/ 	.word	0x000000ff
        /*00d0*/ 	.word	0x00000038
        /*00d4*/ 	.short	0x0100
        /*00d6*/ 	.byte	0x08
	.zero		1


	//   ....[2]....
        /*00d8*/ 	.word	0x00000260
        /*00dc*/ 	.word	0x000000ff
        /*00e0*/ 	.word	0x00000008
        /*00e4*/ 	.short	0x0100
        /*00e6*/ 	.byte	0x08
	.zero		1


	//   ....[3]....
        /*00e8*/ 	.word	0x00000270
        /*00ec*/ 	.word	0x000000ff
        /*00f0*/ 	.word	0x00000040
        /*00f4*/ 	.short	0x0100
        /*00f6*/ 	.byte	0x08
	.zero		1


	//   ....[4]....
        /*00f8*/ 	.word	0x00000280
        /*00fc*/ 	.word	0x000000ff
        /*0100*/ 	.word	0x00000010
        /*0104*/ 	.short	0x0100
        /*0106*/ 	.byte	0x08
	.zero		1


	//   ....[5]....
        /*0108*/ 	.word	0x00000290
        /*010c*/ 	.word	0x000000ff
        /*0110*/ 	.word	0x00000048
        /*0114*/ 	.short	0x0100
        /*0116*/ 	.byte	0x08
	.zero		1


	//   ....[6]....
        /*0118*/ 	.word	0x000002a0
        /*011c*/ 	.word	0x000000ff
        /*0120*/ 	.word	0x00000018
        /*0124*/ 	.short	0x0100
        /*0126*/ 	.byte	0x08
	.zero		1


	//   ....[7]....
        /*0128*/ 	.word	0x000002b0
        /*012c*/ 	.word	0x000000ff
        /*0130*/ 	.word	0x00000050
        /*0134*/ 	.short	0x0100
        /*0136*/ 	.byte	0x08
	.zero		1


	//   ....[8]....
        /*0138*/ 	.word	0x000002c0
        /*013c*/ 	.word	0x000000ff
        /*0140*/ 	.word	0x00000020
        /*0144*/ 	.short	0x0100
        /*0146*/ 	.byte	0x08
	.zero		1


	//   ....[9]....
        /*0148*/ 	.word	0x000002d0
        /*014c*/ 	.word	0x000000ff
        /*0150*/ 	.word	0x00000058
        /*0154*/ 	.short	0x0100
        /*0156*/ 	.byte	0x08
	.zero		1


	//   ....[10]....
        /*0158*/ 	.word	0x000002e0
        /*015c*/ 	.word	0x000000ff
        /*0160*/ 	.word	0x00000028
        /*0164*/ 	.short	0x0100
        /*0166*/ 	.byte	0x08
	.zero		1


	//   ....[11]....
        /*0168*/ 	.word	0x000002f0
        /*016c*/ 	.word	0x000000ff
        /*0170*/ 	.word	0x00000060
        /*0174*/ 	.short	0x0100
        /*0176*/ 	.byte	0x08
	.zero		1


	//   ....[12]....
        /*0178*/ 	.word	0x00000300
        /*017c*/ 	.word	0x000000ff
        /*0180*/ 	.word	0x00000030
        /*0184*/ 	.short	0x0100
        /*0186*/ 	.byte	0x08
	.zero		1


	//   ....[13]....
        /*0188*/ 	.word	0x00000310
        /*018c*/ 	.word	0x000000ff
        /*0190*/ 	.word	0x00000068
        /*0194*/ 	.short	0x0100
        /*0196*/ 	.byte	0x08
	.zero		1


	//   ....[14]....
        /*0198*/ 	.word	0x00000610
        /*019c*/ 	.word	0x000000ff
        /*01a0*/ 	.word	0x000000a0
        /*01a4*/ 	.short	0x0100
        /*01a6*/ 	.byte	0x08
	.zero		1


	//   ....[15]....
        /*01a8*/ 	.word	0x00000680
        /*01ac*/ 	.word	0x000000ff
        /*01b0*/ 	.word	0x000000a8
        /*01b4*/ 	.short	0x0100
        /*01b6*/ 	.byte	0x08
	.zero		1


	//   ....[16]....
        /*01b8*/ 	.word	0x000006a0
        /*01bc*/ 	.word	0x000000ff
        /*01c0*/ 	.word	0x00000080
        /*01c4*/ 	.short	0x0100
        /*01c6*/ 	.byte	0x09
	.zero		1


	//   ....[17]....
        /*01c8*/ 	.word	0x000006b0
        /*01cc*/ 	.word	0x000000ff
        /*01d0*/ 	.word	0x00000088
        /*01d4*/ 	.short	0x0100
        /*01d6*/ 	.byte	0x09
	.zero		1


	//   ....[18]....
        /*01d8*/ 	.word	0x000006c0
        /*01dc*/ 	.word	0x000000ff
        /*01e0*/ 	.word	0x00000090
        /*01e4*/ 	.short	0x0100
        /*01e6*/ 	.byte	0x09
	.zero		1


	//   ....[19]....
        /*01e8*/ 	.word	0x000006d0
        /*01ec*/ 	.word	0x000000ff
        /*01f0*/ 	.word	0x00000098
        /*01f4*/ 	.short	0x0100
        /*01f6*/ 	.byte	0x09
	.zero		1


	//   ....[20]....
        /*01f8*/ 	.word	0x00001560
        /*01fc*/ 	.word	0x0000003d
        /*0200*/ 	.word	0x00000000
        /*0204*/ 	.short	0x010a
        /*0206*/ 	.byte	0x2a
	.zero		1


	//   ....[21]....
        /*0208*/ 	.word	0x00001700
        /*020c*/ 	.word	0x00000003
        /*0210*/ 	.word	0x00000000
        /*0214*/ 	.short	0x010a
        /*0216*/ 	.byte	0x3f
	.zero		1


	//   ....[22]....
        /*0218*/ 	.word	0x00001740
        /*021c*/ 	.word	0x00000003
        /*0220*/ 	.word	0x00000000
        /*0224*/ 	.short	0x010a
        /*0226*/ 	.byte	0x3f
	.zero		1


	//   ....[23]....
        /*0228*/ 	.word	0x00001a40
        /*022c*/ 	.word	0x000000ff
        /*0230*/ 	.word	0x00000000
        /*0234*/ 	.short	0x010a
        /*0236*/ 	.byte	0x04
	.zero		1


	//   ....[24]....
        /*0238*/ 	.word	0x00001a80
        /*023c*/ 	.word	0x000000ff
        /*0240*/ 	.word	0x00000000
        /*0244*/ 	.short	0x010a
        /*0246*/ 	.byte	0x04
	.zero		1


	//   ....[25]....
        /*0248*/ 	.word	0x00001ce0
        /*024c*/ 	.word	0x000000ff
        /*0250*/ 	.word	0x00000000
        /*0254*/ 	.short	0x0101
        /*0256*/ 	.byte	0x04
	.zero		1


	//   ....[26]....
        /*0258*/ 	.word	0x00001dd0
        /*025c*/ 	.word	0x0000003e
        /*0260*/ 	.word	0x00000000
        /*0264*/ 	.short	0x0101
        /*0266*/ 	.byte	0x2f
	.zero		1


	//   ....[27]....
        /*0268*/ 	.word	0x00001ec0
        /*026c*/ 	.word	0x000000ff
        /*0270*/ 	.word	0x00000000
        /*0274*/ 	.short	0x0101
        /*0276*/ 	.byte	0x04
	.zero		1


	//   ....[28]....
        /*0278*/ 	.word	0x00001f70
        /*027c*/ 	.word	0x0000003d
        /*0280*/ 	.word	0x00000010
        /*0284*/ 	.short	0x010a
        /*0286*/ 	.byte	0x2a
	.zero		1


	//   ....[29]....
        /*0288*/ 	.word	0x00003d90
        /*028c*/ 	.word	0x00000040
        /*0290*/ 	.word	0x00000000
        /*0294*/ 	.short	0x0101
        /*0296*/ 	.byte	0x2f
	.zero		1


	//   ....[30]....
        /*0298*/ 	.word	0x000046f0
        /*029c*/ 	.word	0x0000000a
        /*02a0*/ 	.word	0x00000038
        /*02a4*/ 	.short	0x010a
        /*02a6*/ 	.byte	0x3f
	.zero		1


	//   ....[31]....
        /*02a8*/ 	.word	0x00004ac0
        /*02ac*/ 	.word	0x00000008
        /*02b0*/ 	.word	0x000000a8
        /*02b4*/ 	.short	0x0101
        /*02b6*/ 	.byte	0x3f
	.zero		1


	//   ....[32]....
        /*02b8*/ 	.word	0x00005210
        /*02bc*/ 	.word	0x00000009
        /*02c0*/ 	.word	0x00000000
        /*02c4*/ 	.short	0x010a
        /*02c6*/ 	.byte	0x3f
	.zero		1


	//   ....[33]....
        /*02c8*/ 	.word	0x00005290
        /*02cc*/ 	.word	0x00000008
        /*02d0*/ 	.word	0x00000000
        /*02d4*/ 	.short	0x010a
        /*02d6*/ 	.byte	0x3f
	.zero		1


	//   ....[34]....
        /*02d8*/ 	.word	0x00005320
        /*02dc*/ 	.word	0x00000009
        /*02e0*/ 	.word	0x00000000
        /*02e4*/ 	.short	0x010a
        /*02e6*/ 	.byte	0x3f
	.zero		1


	//   ....[35]....
        /*02e8*/ 	.word	0x000053b0
        /*02ec*/ 	.word	0x00000008
        /*02f0*/ 	.word	0x00000000
        /*02f4*/ 	.short	0x010a
        /*02f6*/ 	.byte	0x3f
	.zero		1


	//   ....[36]....
        /*02f8*/ 	.word	0x00005440
        /*02fc*/ 	.word	0x00000009
        /*0300*/ 	.word	0x00000000
        /*0304*/ 	.short	0x010a
        /*0306*/ 	.byte	0x3f
	.zero		1


	//   ....[37]....
        /*0308*/ 	.word	0x000054d0
        /*030c*/ 	.word	0x00000006
        /*0310*/ 	.word	0x00000000
        /*0314*/ 	.short	0x010a
        /*0316*/ 	.byte	0x3f
	.zero		1


	//   ....[38]....
        /*0318*/ 	.word	0x00005560
        /*031c*/ 	.word	0x00000003
        /*0320*/ 	.word	0x00000000
        /*0324*/ 	.short	0x010a
        /*0326*/ 	.byte	0x3f
	.zero		1


	//   ....[39]....
        /*0328*/ 	.word	0x000055c0
        /*032c*/ 	.word	0x0000003f
        /*0330*/ 	.word	0x00000000
        /*0334*/ 	.short	0x010a
        /*0336*/ 	.byte	0x3f
	.zero		1


	//   ....[40]....
        /*0338*/ 	.word	0x00005610
        /*033c*/ 	.word	0x00000003
        /*0340*/ 	.word	0x00000000
        /*0344*/ 	.short	0x010a
        /*0346*/ 	.byte	0x3f
	.zero		1


	//   ....[41]....
        /*0348*/ 	.word	0x00005670
        /*034c*/ 	.word	0x00000004
        /*0350*/ 	.word	0x00000000
        /*0354*/ 	.short	0x010a
        /*0356*/ 	.byte	0x3f
	.zero		1


	//   ....[42]....
        /*0358*/ 	.word	0x000056c0
        /*035c*/ 	.word	0x0000003f
        /*0360*/ 	.word	0x00000010
        /*0364*/ 	.short	0x010a
        /*0366*/ 	.byte	0x3f
	.zero		1


	//   ....[43]....
        /*0368*/ 	.word	0x00005790
        /*036c*/ 	.word	0x0000000a
        /*0370*/ 	.word	0x00000038
        /*0374*/ 	.short	0x010a
        /*0376*/ 	.byte	0x3f
	.zero		1


	//   ....[44]....
        /*0378*/ 	.word	0x00005860
        /*037c*/ 	.word	0x00000009
        /*0380*/ 	.word	0x00000000
        /*0384*/ 	.short	0x010a
        /*0386*/ 	.byte	0x3f
	.zero		1


	//   ....[45]....
        /*0388*/ 	.word	0x000058b0
        /*038c*/ 	.word	0x00000008
        /*0390*/ 	.word	0x00000000
        /*0394*/ 	.short	0x010a
        /*0396*/ 	.byte	0x3f
	.zero		1


	//   ....[46]....
        /*0398*/ 	.word	0x00005900
        /*039c*/ 	.word	0x00000009
        /*03a0*/ 	.word	0x00000000
        /*03a4*/ 	.short	0x010a
        /*03a6*/ 	.byte	0x3f
	.zero		1


	//   ....[47]....
        /*03a8*/ 	.word	0x00005950
        /*03ac*/ 	.word	0x00000008
        /*03b0*/ 	.word	0x00000000
        /*03b4*/ 	.short	0x010a
        /*03b6*/ 	.byte	0x3f
	.zero		1


	//   ....[48]....
        /*03b8*/ 	.word	0x000059a0
        /*03bc*/ 	.word	0x00000009
        /*03c0*/ 	.word	0x00000000
        /*03c4*/ 	.short	0x010a
        /*03c6*/ 	.byte	0x3f
	.zero		1


	//   ....[49]....
        /*03c8*/ 	.word	0x000059f0
        /*03cc*/ 	.word	0x00000006
        /*03d0*/ 	.word	0x00000000
        /*03d4*/ 	.short	0x010a
        /*03d6*/ 	.byte	0x3f
	.zero		1


	//----- nvinfo : EIATTR_NUM_MBARRIERS
	.align		4
.L_37:
        /*03d8*/ 	.byte	0x03, 0x38
        /*03da*/ 	.short	0x0014


	//----- nvinfo : EIATTR_EXIT_INSTR_OFFSETS
	.align		4
        /*03dc*/ 	.byte	0x04, 0x1c
        /*03de*/ 	.short	(.L_39 - .L_38)


	//   ....[0]....
.L_38:
        /*03e0*/ 	.word	0x00001200


	//   ....[1]....
        /*03e4*/ 	.word	0x00001260


	//   ....[2]....
        /*03e8*/ 	.word	0x00004420


	//   ....[3]....
        /*03ec*/ 	.word	0x00004450


	//   ....[4]....
        /*03f0*/ 	.word	0x000055b0


	//----- nvinfo : EIATTR_MAX_THREADS
	.align		4
.L_39:
        /*03f4*/ 	.byte	0x04, 0x05
        /*03f6*/ 	.short	(.L_41 - .L_40)
.L_40:
        /*03f8*/ 	.word	0x00000180
        /*03fc*/ 	.word	0x00000001
        /*0400*/ 	.word	0x00000001


	//----- nvinfo : EIATTR_CRS_STACK_SIZE
	.align		4
.L_41:
        /*0404*/ 	.byte	0x04, 0x1e
        /*0406*/ 	.short	(.L_43 - .L_42)
.L_42:
        /*0408*/ 	.word	0x00000000


	//----- nvinfo : EIATTR_CBANK_PARAM_SIZE
	.align		4
.L_43:
        /*040c*/ 	.byte	0x03, 0x19
        /*040e*/ 	.short	0x0470


	//----- nvinfo : EIATTR_PARAM_CBANK
	.align		4
        /*0410*/ 	.byte	0x04, 0x0a
        /*0412*/ 	.short	(.L_45 - .L_44)
	.align		4
.L_44:
        /*0414*/ 	.word	index@(.nv.constant0._ZN7cutlass13device_kernelINS_4gemm6kernel13GemmUniversalIN4cute5tupleIJiiiiEEENS1_10collective13CollectiveMmaINS1_34MainloopSm90TmaGmmaWarpSpecializedILi7ENS5_IJNS4_1CILi1EEESB_SB_EEENS1_32KernelTmaWarpSpecializedPingpongEEENS5_IJNSA_ILi64EEESF_NSA_ILi32EEEEEEfNS5_IJlSB_lEEEfSI_NS4_8TiledMMAINS4_8MMA_AtomIJNS4_4SM904GMMA29MMA_64x64x8_F32TF32TF32_SS_TNILNSM_7ScaleInE1ELSO_1EEEEEENS4_6LayoutISC_NS5_IJNSA_ILi0EEESS_SS_EEEEENS5_IJNS4_10UnderscoreESV_SV_EEEEENS4_13SM90_TMA_LOADENS4_14ComposedLayoutINS4_7SwizzleILi3ELi4ELi3EEENS4_18smem_ptr_flag_bitsILi32EEENSR_INS5_IJNSA_ILi8EEESG_EEENS5_IJSG_SB_EEEEEEEvNS4_8identityESY_S18_vS19_EENS_8epilogue10collective6detail29Sm90TmaWarpSpecializedAdapterINS1C_15DefaultEpilogueIfSI_SI_NS1B_6thread17LinearCombinationIfLi1EffLNS1G_9ScaleType4KindE0ELNS_15FloatRoundStyleE2EfEENS1_15EpilogueDefaultEEEEEvvEEEEvNT_6ParamsE)
        /*0418*/ 	.short	0x0210
        /*041a*/ 	.short	0x0470


	//----- nvinfo : EIATTR_SW_WAR
	.align		4
.L_45:
        /*041c*/ 	.byte	0x04, 0x36
        /*041e*/ 	.short	(.L_47 - .L_46)
.L_46:
        /*0420*/ 	.word	0x00000008
.L_47:


//--------------------- .nv.callgraph             --------------------------
	.section	.nv.callgraph,"",@"SHT_CUDA_CALLGRAPH"
	.align	4
	.sectionentsize	8
	.align		4
        /*0000*/ 	.word	0x00000000
	.align		4
        /*0004*/ 	.word	0xffffffff
	.align		4
        /*0008*/ 	.word	index@(_ZN7cutlass13device_kernelINS_4gemm6kernel13GemmUniversalIN4cute5tupleIJiiiiEEENS1_10collective13CollectiveMmaINS1_34MainloopSm90TmaGmmaWarpSpecializedILi7ENS5_IJNS4_1CILi1EEESB_SB_EEENS1_32KernelTmaWarpSpecializedPingpongEEENS5_IJNSA_ILi64EEESF_NSA_ILi32EEEEEEfNS5_IJlSB_lEEEfSI_NS4_8TiledMMAINS4_8MMA_AtomIJNS4_4SM904GMMA29MMA_64x64x8_F32TF32TF32_SS_TNILNSM_7ScaleInE1ELSO_1EEEEEENS4_6LayoutISC_NS5_IJNSA_ILi0EEESS_SS_EEEEENS5_IJNS4_10UnderscoreESV_SV_EEEEENS4_13SM90_TMA_LOADENS4_14ComposedLayoutINS4_7SwizzleILi3ELi4ELi3EEENS4_18smem_ptr_flag_bitsILi32EEENSR_INS5_IJNSA_ILi8EEESG_EEENS5_IJSG_SB_EEEEEEEvNS4_8identityESY_S18_vS19_EENS_8epilogue10collective6detail29Sm90TmaWarpSpecializedAdapterINS1C_15DefaultEpilogueIfSI_SI_NS1B_6thread17LinearCombinationIfLi1EffLNS1G_9ScaleType4KindE0ELNS_15FloatRoundStyleE2EfEENS1_15EpilogueDefaultEEEEEvvEEEEvNT_6ParamsE)
	.align		4
        /*000c*/ 	.word	index@(__assertfail)
	.align		4
        /*0010*/ 	.word	0x00000000
	.align		4
        /*0014*/ 	.word	0xfffffffe
	.align		4
        /*0018*/ 	.word	0x00000000
	.align		4
        /*001c*/ 	.word	0xfffffffd
	.align		4
        /*0020*/ 	.word	0x00000000
	.align		4
        /*0024*/ 	.word	0xfffffffc


//--------------------- .nv.constant4             --------------------------
	.section	.nv.constant4,"a",@progbits
	.align	8
	.align		8
.nv.constant4:
        /*0000*/ 	.dword	__assertfail
	.align		8
        /*0008*/ 	.dword	__unnamed_1
	.align		8
        /*0010*/ 	.dword	_ZN40_INTERNAL_895497e1_4_k_cu_ef8ee6e3_149654cuda3std3__45__cpo5beginE
	.align		8
        /*0018*/ 	.dword	_ZN40_INTERNAL_895497e1_4_k_cu_ef8ee6e3_149654cuda3std3__45__cpo3endE
	.align		8
        /*0020*/ 	.dword	_ZN40_INTERNAL_895497e1_4_k_cu_ef8ee6e3_149654cuda3std3__45__cpo6cbeginE
	.align		8
        /*0028*/ 	.dword	_ZN40_INTERNAL_895497e1_4_k_cu_ef8ee6e3_149654cuda3std3__45__cpo4cendE
	.align		8
        /*0030*/ 	.dword	_ZN40_INTERNAL_895497e1_4_k_cu_ef8ee6e3_149654cuda3std3__442_GLOBAL__N__895497e1_4_k_cu_ef8ee6e3_149656ignoreE
	.align		8
        /*0038*/ 	.dword	_ZN40_INTERNAL_895497e1_4_k_cu_ef8ee6e3_149654cuda3std3__419piecewise_constructE
	.align		8
        /*0040*/ 	.dword	_ZN40_INTERNAL_895497e1_4_k_cu_ef8ee6e3_149654cuda3std3__48in_placeE
	.align		8
        /*0048*/ 	.dword	_ZN40_INTERNAL_895497e1_4_k_cu_ef8ee6e3_149654cuda3std6ranges3__45__cpo4swapE
	.align		8
        /*0050*/ 	.dword	_ZN40_INTERNAL_895497e1_4_k_cu_ef8ee6e3_149654cuda3std6ranges3__45__cpo9iter_moveE
	.align		8
        /*0058*/ 	.dword	_ZN40_INTERNAL_895497e1_4_k_cu_ef8ee6e3_149654cute7productE
	.align		8
        /*0060*/ 	.dword	_ZN40_INTERNAL_895497e1_4_k_cu_ef8ee6e3_149654cute1_E
	.align		8
        /*0068*/ 	.dword	$str$22
	.align		8
        /*0070*/ 	.dword	$str$23


//--------------------- .text._ZN7cutlass13device_kernelINS_4gemm6kernel13GemmUniversalIN4cute5tupleIJiiiiEEENS1_10collective13CollectiveMmaINS1_34MainloopSm90TmaGmmaWarpSpecializedILi7ENS5_IJNS4_1CILi1EEESB_SB_EEENS1_32KernelTmaWarpSpecializedPingpongEEENS5_IJNSA_ILi64EEESF_NSA_ILi32EEEEEEfNS5_IJlSB_lEEEfSI_NS4_8TiledMMAINS4_8MMA_AtomIJNS4_4SM904GMMA29MMA_64x64x8_F32TF32TF32_SS_TNILNSM_7ScaleInE1ELSO_1EEEEEENS4_6LayoutISC_NS5_IJNSA_ILi0EEESS_SS_EEEEENS5_IJNS4_10UnderscoreESV_SV_EEEEENS4_13SM90_TMA_LOADENS4_14ComposedLayoutINS4_7SwizzleILi3ELi4ELi3EEENS4_18smem_ptr_flag_bitsILi32EEENSR_INS5_IJNSA_ILi8EEESG_EEENS5_IJSG_SB_EEEEEEEvNS4_8identityESY_S18_vS19_EENS_8epilogue10collective6detail29Sm90TmaWarpSpecializedAdapterINS1C_15DefaultEpilogueIfSI_SI_NS1B_6thread17LinearCombinationIfLi1EffLNS1G_9ScaleType4KindE0ELNS_15FloatRoundStyleE2EfEENS1_15EpilogueDefaultEEEEEvvEEEEvNT_6ParamsE --------------------------
	.section	.text._ZN7cutlass13device_kernelINS_4gemm6kernel13GemmUniversalIN4cute5tupleIJiiiiEEENS1_10collective13CollectiveMmaINS1_34MainloopSm90TmaGmmaWarpSpecializedILi7ENS5_IJNS4_1CILi1EEESB_SB_EEENS1_32KernelTmaWarpSpecializedPingpongEEENS5_IJNSA_ILi64EEESF_NSA_ILi32EEEEEEfNS5_IJlSB_lEEEfSI_NS4_8TiledMMAINS4_8MMA_AtomIJNS4_4SM904GMMA29MMA_64x64x8_F32TF32TF32_SS_TNILNSM_7ScaleInE1ELSO_1EEEEEENS4_6LayoutISC_NS5_IJNSA_ILi0EEESS_SS_EEEEENS5_IJNS4_10UnderscoreESV_SV_EEEEENS4_13SM90_TMA_LOADENS4_14ComposedLayoutINS4_7SwizzleILi3ELi4ELi3EEENS4_18smem_ptr_flag_bitsILi32EEENSR_INS5_IJNSA_ILi8EEESG_EEENS5_IJSG_SB_EEEEEEEvNS4_8identityESY_S18_vS19_EENS_8epilogue10collective6detail29Sm90TmaWarpSpecializedAdapterINS1C_15DefaultEpilogueIfSI_SI_NS1B_6thread17LinearCombinationIfLi1EffLNS1G_9ScaleType4KindE0ELNS_15FloatRoundStyleE2EfEENS1_15EpilogueDefaultEEEEEvvEEEEvNT_6ParamsE,"ax",@progbits
	.align	128
.text._ZN7cutlass13device_kernelINS_4gemm6kernel13GemmUniversalIN4cute5tupleIJiiiiEEENS1_10collective13CollectiveMmaINS1_34MainloopSm90TmaGmmaWarpSpecializedILi7ENS5_IJNS4_1CILi1EEESB_SB_EEENS1_32KernelTmaWarpSpecializedPingpongEEENS5_IJNSA_ILi64EEESF_NSA_ILi32EEEEEEfNS5_IJlSB_lEEEfSI_NS4_8TiledMMAINS4_8MMA_AtomIJNS4_4SM904GMMA29MMA_64x64x8_F32TF32TF32_SS_TNILNSM_7ScaleInE1ELSO_1EEEEEENS4_6LayoutISC_NS5_IJNSA_ILi0EEESS_SS_EEEEENS5_IJNS4_10UnderscoreESV_SV_EEEEENS4_13SM90_TMA_LOADENS4_14ComposedLayoutINS4_7SwizzleILi3ELi4ELi3EEENS4_18smem_ptr_flag_bitsILi32EEENSR_INS5_IJNSA_ILi8EEESG_EEENS5_IJSG_SB_EEEEEEEvNS4_8identityESY_S18_vS19_EENS_8epilogue10collective6detail29Sm90TmaWarpSpecializedAdapterINS1C_15DefaultEpilogueIfSI_SI_NS1B_6thread17LinearCombinationIfLi1EffLNS1G_9ScaleType4KindE0ELNS_15FloatRoundStyleE2EfEENS1_15EpilogueDefaultEEEEEvvEEEEvNT_6ParamsE:
        .type           _ZN7cutlass13device_kernelINS_4gemm6kernel13GemmUniversalIN4cute5tupleIJiiiiEEENS1_10collective13CollectiveMmaINS1_34MainloopSm90TmaGmmaWarpSpecializedILi7ENS5_IJNS4_1CILi1EEESB_SB_EEENS1_32KernelTmaWarpSpecializedPingpongEEENS5_IJNSA_ILi64EEESF_NSA_ILi32EEEEEEfNS5_IJlSB_lEEEfSI_NS4_8TiledMMAINS4_8MMA_AtomIJNS4_4SM904GMMA29MMA_64x64x8_F32TF32TF32_SS_TNILNSM_7ScaleInE1ELSO_1EEEEEENS4_6LayoutISC_NS5_IJNSA_ILi0EEESS_SS_EEEEENS5_IJNS4_10UnderscoreESV_SV_EEEEENS4_13SM90_TMA_LOADENS4_14ComposedLayoutINS4_7SwizzleILi3ELi4ELi3EEENS4_18smem_ptr_flag_bitsILi32EEENSR_INS5_IJNSA_ILi8EEESG_EEENS5_IJSG_SB_EEEEEEEvNS4_8identityESY_S18_vS19_EENS_8epilogue10collective6detail29Sm90TmaWarpSpecializedAdapterINS1C_15DefaultEpilogueIfSI_SI_NS1B_6thread17LinearCombinationIfLi1EffLNS1G_9ScaleType4KindE0ELNS_15FloatRoundStyleE2EfEENS1_15EpilogueDefaultEEEEEvvEEEEvNT_6ParamsE,@function
        .size           _ZN7cutlass13device_kernelINS_4gemm6kernel13GemmUniversalIN4cute5tupleIJiiiiEEENS1_10collective13CollectiveMmaINS1_34MainloopSm90TmaGmmaWarpSpecializedILi7ENS5_IJNS4_1CILi1EEESB_SB_EEENS1_32KernelTmaWarpSpecializedPingpongEEENS5_IJNSA_ILi64EEESF_NSA_ILi32EEEEEEfNS5_IJlSB_lEEEfSI_NS4_8TiledMMAINS4_8MMA_AtomIJNS4_4SM904GMMA29MMA_64x64x8_F32TF32TF32_SS_TNILNSM_7ScaleInE1ELSO_1EEEEEENS4_6LayoutISC_NS5_IJNSA_ILi0EEESS_SS_EEEEENS5_IJNS4_10UnderscoreESV_SV_EEEEENS4_13SM90_TMA_LOADENS4_14ComposedLayoutINS4_7SwizzleILi3ELi4ELi3EEENS4_18smem_ptr_flag_bitsILi32EEENSR_INS5_IJNSA_ILi8EEESG_EEENS5_IJSG_SB_EEEEEEEvNS4_8identityESY_S18_vS19_EENS_8epilogue10collective6detail29Sm90TmaWarpSpecializedAdapterINS1C_15DefaultEpilogueIfSI_SI_NS1B_6thread17LinearCombinationIfLi1EffLNS1G_9ScaleType4KindE0ELNS_15FloatRoundStyleE2EfEENS1_15EpilogueDefaultEEEEEvvEEEEvNT_6ParamsE,(.L_x_139 - _ZN7cutlass13device_kernelINS_4gemm6kernel13GemmUniversalIN4cute5tupleIJiiiiEEENS1_10collective13CollectiveMmaINS1_34MainloopSm90TmaGmmaWarpSpecializedILi7ENS5_IJNS4_1CILi1EEESB_SB_EEENS1_32KernelTmaWarpSpecializedPingpongEEENS5_IJNSA_ILi64EEESF_NSA_ILi32EEEEEEfNS5_IJlSB_lEEEfSI_NS4_8TiledMMAINS4_8MMA_AtomIJNS4_4SM904GMMA29MMA_64x64x8_F32TF32TF32_SS_TNILNSM_7ScaleInE1ELSO_1EEEEEENS4_6LayoutISC_NS5_IJNSA_ILi0EEESS_SS_EEEEENS5_IJNS4_10UnderscoreESV_SV_EEEEENS4_13SM90_TMA_LOADENS4_14ComposedLayoutINS4_7SwizzleILi3ELi4ELi3EEENS4_18smem_ptr_flag_bitsILi32EEENSR_INS5_IJNSA_ILi8EEESG_EEENS5_IJSG_SB_EEEEEEEvNS4_8identityESY_S18_vS19_EENS_8epilogue10collective6detail29Sm90TmaWarpSpecializedAdapterINS1C_15DefaultEpilogueIfSI_SI_NS1B_6thread17LinearCombinationIfLi1EffLNS1G_9ScaleType4KindE0ELNS_15FloatRoundStyleE2EfEENS1_15EpilogueDefaultEEEEEvvEEEEvNT_6ParamsE)
        .other          _ZN7cutlass13device_kernelINS_4gemm6kernel13GemmUniversalIN4cute5tupleIJiiiiEEENS1_10collective13CollectiveMmaINS1_34MainloopSm90TmaGmmaWarpSpecializedILi7ENS5_IJNS4_1CILi1EEESB_SB_EEENS1_32KernelTmaWarpSpecializedPingpongEEENS5_IJNSA_ILi64EEESF_NSA_ILi32EEEEEEfNS5_IJlSB_lEEEfSI_NS4_8TiledMMAINS4_8MMA_AtomIJNS4_4SM904GMMA29MMA_64x64x8_F32TF32TF32_SS_TNILNSM_7ScaleInE1ELSO_1EEEEEENS4_6LayoutISC_NS5_IJNSA_ILi0EEESS_SS_EEEEENS5_IJNS4_10UnderscoreESV_SV_EEEEENS4_13SM90_TMA_LOADENS4_14ComposedLayoutINS4_7SwizzleILi3ELi4ELi3EEENS4_18smem_ptr_flag_bitsILi32EEENSR_INS5_IJNSA_ILi8EEESG_EEENS5_IJSG_SB_EEEEEEEvNS4_8identityESY_S18_vS19_EENS_8epilogue10collective6detail29Sm90TmaWarpSpecializedAdapterINS1C_15DefaultEpilogueIfSI_SI_NS1B_6thread17LinearCombinationIfLi1EffLNS1G_9ScaleType4KindE0ELNS_15FloatRoundStyleE2EfEENS1_15EpilogueDefaultEEEEEvvEEEEvNT_6ParamsE,@"STO_CUDA_ENTRY STV_DEFAULT"
_ZN7cutlass13device_kernelINS_4gemm6kernel13GemmUniversalIN4cute5tupleIJiiiiEEENS1_10collective13CollectiveMmaINS1_34MainloopSm90TmaGmmaWarpSpecializedILi7ENS5_IJNS4_1CILi1EEESB_SB_EEENS1_32KernelTmaWarpSpecializedPingpongEEENS5_IJNSA_ILi64EEESF_NSA_ILi32EEEEEEfNS5_IJlSB_lEEEfSI_NS4_8TiledMMAINS4_8MMA_AtomIJNS4_4SM904GMMA29MMA_64x64x8_F32TF32TF32_SS_TNILNSM_7ScaleInE1ELSO_1EEEEEENS4_6LayoutISC_NS5_IJNSA_ILi0EEESS_SS_EEEEENS5_IJNS4_10UnderscoreESV_SV_EEEEENS4_13SM90_TMA_LOADENS4_14ComposedLayoutINS4_7SwizzleILi3ELi4ELi3EEENS4_18smem_ptr_flag_bitsILi32EEENSR_INS5_IJNSA_ILi8EEESG_EEENS5_IJSG_SB_EEEEEEEvNS4_8identityESY_S18_vS19_EENS_8epilogue10collective6detail29Sm90TmaWarpSpecializedAdapterINS1C_15DefaultEpilogueIfSI_SI_NS1B_6thread17LinearCombinationIfLi1EffLNS1G_9ScaleType4KindE0ELNS_15FloatRoundStyleE2EfEENS1_15EpilogueDefaultEEEEEvvEEEEvNT_6ParamsE:
[----:B------:R-:W0:Y:S02]  /*0000*/  LDC R1, c[0x0][0x28] ;  /* 0x00000a00ff017b82 */ /* 0x000e240000000800 */
[----:B0-----:R-:W-:Y:S01]  /*0010*/  VIADD R1, R1, 0xfffffff8 ;  /* 0xfffffff801017836 */ /* 0x001fe20000000000 */
[----:B------:R-:W0:Y:S01]  /*0020*/  S2R R4, SR_TID.X ;  /* 0x0000000000047919 */ /* 0x000e220000002100 */
[----:B------:R-:W-:Y:S01]  /*0030*/  ELECT P0, URZ, PT ;  /* 0x00000000003f782f */ /* 0x000fe20003800000 */
[----:B------:R-:W-:Y:S01]  /*0040*/  BSSY B0, `(.L_x_0) ;  /* 0x000000f000007945 */ /* 0x000fe20003800000 */
[--C-:B0-----:R-:W-:Y:S02]  /*0050*/  SHF.R.U32.HI R0, RZ, 0x5, R4.reuse ;  /* 0x00000005ff007819 */ /* 0x101fe40000011604 */
[----:B------:R-:W-:-:S03]  /*0060*/  SHF.R.U32.HI R5, RZ, 0x7, R4 ;  /* 0x00000007ff057819 */ /* 0x000fc60000011604 */
[----:B------:R-:W0:Y:S04]  /*0070*/  SHFL.IDX PT, R2, R0, RZ, 0x1f ;  /* 0x00001fff00027589 */ /* 0x000e2800000e0000 */
[----:B------:R1:W2:Y:S01]  /*0080*/  SHFL.IDX PT, R8, R5, RZ, 0x1f ;  /* 0x00001fff05087589 */ /* 0x0002a200000e0000 */
[----:B0-----:R-:W-:-:S13]  /*0090*/  ISETP.NE.OR P0, PT, R2, RZ, !P0 ;  /* 0x000000ff0200720c */ /* 0x001fda0004705670 */
[----:B-12---:R-:W-:Y:S05]  /*00a0*/  @P0 BRA `(.L_x_1) ;  /* 0x0000000000200947 */ /* 0x006fea0003800000 */
[----:B------:R-:W-:Y:S02]  /*00b0*/  ULDC.64 UR4, c[0x0][0x198] ;  /* 0x0000660000047ab9 */ /* 0x000fe40000000a00 */
[----:B------:R-:W-:Y:S02]  /*00c0*/  UIADD3 UR6, UP0, UR4, 0xf0, URZ ;  /* 0x000000f004067890 */ /* 0x000fe4000ff1e03f */
[----:B------:R-:W-:Y:S02]  /*00d0*/  UIADD3 UR4, UP1, UR4, 0x1f0, URZ ;  /* 0x000001f004047890 */ /* 0x000fe4000ff3e03f */
[----:B------:R-:W-:Y:S02]  /*00e0*/  UIADD3.X UR7, URZ, UR5, URZ, UP0, !UPT ;  /* 0x000000053f077290 */ /* 0x000fe400087fe43f */
[----:B------:R-:W-:-:S07]  /*00f0*/  UIADD3.X UR5, URZ, UR5, URZ, UP1, !UPT ;  /* 0x000000053f057290 */ /* 0x000fce0008ffe43f */
[----:B------:R0:W-:Y:S02]  /*0100*/  UTMACCTL.PF [UR6] ;  /* 0x00000000060079b9 */ /* 0x0001e40008040000 */
[----:B------:R0:W-:Y:S02]  /*0110*/  UTMACCTL.PF [UR4] ;  /* 0x00000000040079b9 */ /* 0x0001e40008040000 */
[----:B0-----:R-:W-:Y:S01]  /*0120*/  NOP ;  /* 0x0000000000007918 */ /* 0x001fe20000000000 */
.L_x_1:
[----:B------:R-:W-:Y:S05]  /*0130*/  BSYNC B0 ;  /* 0x0000000000007941 */ /* 0x000fea0003800000 */
.L_x_0:
[----:B------:R-:W0:Y:S02]  /*0140*/  SHFL.IDX PT, R3, R0, RZ, 0x1f ;  /* 0x00001fff00037589 */ /* 0x000e2400000e0000 */
[----:B0-----:R-:W-:-:S13]  /*0150*/  ISETP.NE.AND P0, PT, R3, RZ, PT ;  /* 0x000000ff0300720c */ /* 0x001fda0003f05270 */
[----:B------:R-:W-:Y:S05]  /*0160*/  @P0 BRA `(.L_x_2) ;  /* 0x0000000000700947 */ /* 0x000fea0003800000 */
[----:B------:R-:W0:Y:S01]  /*0170*/  S2UR UR8, SR_CgaCtaId ;  /* 0x00000000000879c3 */ /* 0x000e220000008800 */
[----:B------:R-:W-:Y:S01]  /*0180*/  UMOV UR4, 0x400 ;  /* 0x0000040000047882 */ /* 0x000fe20000000000 */
[----:B------:R-:W-:Y:S01]  /*0190*/  UMOV UR5, 0x1 ;  /* 0x0000000100057882 */ /* 0x000fe20000000000 */
[----:B------:R-:W-:Y:S01]  /*01a0*/  UMOV UR6, 0x80 ;  /* 0x0000008000067882 */ /* 0x000fe20000000000 */
[----:B------:R-:W-:Y:S01]  /*01b0*/  ELECT P0, URZ, PT ;  /* 0x00000000003f782f */ /* 0x000fe20003800000 */
[----:B------:R-:W-:-:S04]  /*01c0*/  UIADD3 UR6, -UR6, 0x100000, URZ ;  /* 0x0010000006067890 */ /* 0x000fc8000fffe13f */
[----:B------:R-:W-:Y:S02]  /*01d0*/  USHF.L.U32 UR7, UR6, 0xb, URZ ;  /* 0x0000000b06077899 */ /* 0x000fe4000800063f */
[----:B------:R-:W-:Y:S02]  /*01e0*/  USHF.L.U32 UR6, UR6, 0x1, URZ ;  /* 0x0000000106067899 */ /* 0x000fe4000800063f */
[----:B0-----:R-:W-:Y:S02]  /*01f0*/  ULEA UR8, UR8, UR4, 0x18 ;  /* 0x0000000408087291 */ /* 0x001fe4000f8ec03f */
[----:B------:R-:W-:-:S04]  /*0200*/  UIADD3 UR4, -UR5, 0x100000, URZ ;  /* 0x0010000005047890 */ /* 0x000fc8000fffe13f */
[----:B------:R-:W-:Y:S02]  /*0210*/  USHF.L.U32 UR5, UR4, 0xb, URZ ;  /* 0x0000000b04057899 */ /* 0x000fe4000800063f */
[----:B------:R-:W-:Y:S01]  /*0220*/  USHF.L.U32 UR4, UR4, 0x1, URZ ;  /* 0x0000000104047899 */ /* 0x000fe2000800063f */
[----:B------:R-:W0:Y:S11]  /*0230*/  FENCE.VIEW.ASYNC.S ;  /* 0x00000000000073c6 */ /* 0x000e360000000000 */
[----:B0-----:R0:W1:Y:S01]  /*0240*/  SYNCS.EXCH.64 URZ, [UR8], UR4 ;  /* 0x00000004083f75b2 */ /* 0x0010620008000100 */
[----:B------:R0:W2:Y:S01]  /*0250*/  SYNCS.EXCH.64 URZ, [UR8+0x38], UR6 ;  /* 0x00003806083f75b2 */ /* 0x0000a20008000100 */
[----:B------:R0:W3:Y:S01]  /*0260*/  SYNCS.EXCH.64 URZ, [UR8+0x8], UR4 ;  /* 0x00000804083f75b2 */ /* 0x0000e20008000100 */
[----:B------:R0:W4:Y:S01]  /*0270*/  SYNCS.EXCH.64 URZ, [UR8+0x40], UR6 ;  /* 0x00004006083f75b2 */ /* 0x0001220008000100 */
[----:B------:R0:W0:Y:S01]  /*0280*/  SYNCS.EXCH.64 URZ, [UR8+0x10], UR4 ;  /* 0x00001004083f75b2 */ /* 0x0000220008000100 */
        /* <DEDUP_REMOVED lines=9> */
[----:B------:R-:W-:Y:S01]  /*0320*/  NOP ;  /* 0x0000000000007918 */ /* 0x000fe20000000000 */
.L_x_2:
[----:B------:R-:W5:Y:S01]  /*0330*/  SHFL.IDX PT, R6, R0, RZ, 0x1f ;  /* 0x00001fff00067589 */ /* 0x000f6200000e0000 */
[----:B------:R-:W-:Y:S01]  /*0340*/  ELECT P0, URZ, PT ;  /* 0x00000000003f782f */ /* 0x000fe20003800000 */
[----:B------:R-:W-:Y:S01]  /*0350*/  NOP ;  /* 0x0000000000007918 */ /* 0x000fe20000000000 */
[----:B------:R-:W-:Y:S01]  /*0360*/  ELECT P1, URZ, PT ;  /* 0x00000000003f782f */ /* 0x000fe20003820000 */
[----:B------:R-:W1:Y:S01]  /*0370*/  SHFL.IDX PT, R3, R0, RZ, 0x1f ;  /* 0x00001fff00037589 */ /* 0x000e6200000e0000 */
[----:B0-----:R-:W-:Y:S01]  /*0380*/  UMOV UR4, 0x20 ;  /* 0x0000002000047882 */ /* 0x001fe20000000000 */
[----:B------:R-:W-:Y:S01]  /*0390*/  UMOV UR11, 0x80 ;  /* 0x00000080000b7882 */ /* 0x000fe20000000000 */
[----:B------:R-:W-:Y:S01]  /*03a0*/  NOP ;  /* 0x0000000000007918 */ /* 0x000fe20000000000 */
[C---:B------:R-:W-:Y:S01]  /*03b0*/  VIADD R33, R8.reuse, 0xffffffff ;  /* 0xffffffff08217836 */ /* 0x040fe20000000000 */
[----:B------:R-:W0:Y:S01]  /*03c0*/  SHFL.IDX PT, R5, R5, RZ, 0x1f ;  /* 0x00001fff05057589 */ /* 0x000e2200000e0000 */
[----:B------:R-:W-:Y:S01]  /*03d0*/  ULDC.64 UR36, c[0x0][0x208] ;  /* 0x0000820000247ab9 */ /* 0x000fe20000000a00 */
[----:B------:R-:W-:-:S02]  /*03e0*/  ISETP.NE.AND P2, PT, R8, RZ, PT ;  /* 0x000000ff0800720c */ /* 0x000fc40003f45270 */
[----:B------:R-:W-:Y:S02]  /*03f0*/  ISETP.GE.U32.AND P3, PT, R33, 0x2, PT ;  /* 0x000000022100780c */ /* 0x000fe40003f66070 */
[----:B-----5:R-:W-:Y:S02]  /*0400*/  ISETP.NE.OR P0, PT, R6, RZ, !P0 ;  /* 0x000000ff0600720c */ /* 0x020fe40004705670 */
[----:B-1----:R-:W-:Y:S02]  /*0410*/  ISETP.NE.OR P1, PT, R3, RZ, !P1 ;  /* 0x000000ff0300720c */ /* 0x002fe40004f25670 */
[----:B------:R-:W-:-:S04]  /*0420*/  SHF.R.S32.HI R3, RZ, 0x1f, R2 ;  /* 0x0000001fff037819 */ /* 0x000fc80000011402 */
[----:B------:R-:W-:-:S05]  /*0430*/  LEA.HI R3, R3, R2, RZ, 0x2 ;  /* 0x0000000203037211 */ /* 0x000fca00078f10ff */
[----:B------:R-:W-:Y:S01]  /*0440*/  VOTEU.ALL UP0, P0 ;  /* 0x00000000003f7886 */ /* 0x000fe20000000000 */
[----:B------:R-:W-:Y:S01]  /*0450*/  LOP3.LUT R3, R3, 0xfffffffc, RZ, 0xc0, !PT ;  /* 0xfffffffc03037812 */ /* 0x000fe200078ec0ff */
[----:B------:R-:W-:-:S03]  /*0460*/  VOTEU.ALL UP1, P1 ;  /* 0x00000000003f7886 */ /* 0x000fc60000820000 */
[----:B------:R-:W1:Y:S01]  /*0470*/  @!UP0 S2UR UR7, SR_CgaCtaId ;  /* 0x00000000000789c3 */ /* 0x000e620000008800 */
[----:B------:R-:W-:Y:S01]  /*0480*/  @!UP0 UMOV UR6, 0x400 ;  /* 0x0000040000068882 */ /* 0x000fe20000000000 */
[----:B------:R-:W-:-:S04]  /*0490*/  @!UP0 UIADD3 UR4, -UR4, 0x100000, URZ ;  /* 0x0010000004048890 */ /* 0x000fc8000fffe13f */
[----:B------:R-:W-:Y:S02]  /*04a0*/  @!UP0 USHF.L.U32 UR5, UR4, 0xb, URZ ;  /* 0x0000000b04058899 */ /* 0x000fe4000800063f */
[----:B------:R-:W-:Y:S01]  /*04b0*/  @!UP0 USHF.L.U32 UR4, UR4, 0x1, URZ ;  /* 0x0000000104048899 */ /* 0x000fe2000800063f */
[----:B------:R-:W-:Y:S01]  /*04c0*/  IMAD.IADD R0, R2, 0x1, -R3 ;  /* 0x0000000102007824 */ /* 0x000fe200078e0a03 */
[----:B------:R-:W-:Y:S01]  /*04d0*/  @!UP1 UMOV UR9, 0x400 ;  /* 0x0000040000099882 */ /* 0x000fe20000000000 */
[----:B------:R-:W-:Y:S01]  /*04e0*/  VOTEU.ALL UP2, P1 ;  /* 0x00000000003f7886 */ /* 0x000fe20000840000 */
[----:B------:R-:W-:Y:S01]  /*04f0*/  VOTEU.ALL UP3, P1 ;  /* 0x00000000003f7886 */ /* 0x000fe20000860000 */
[----:B------:R-:W-:Y:S01]  /*0500*/  VOTEU.ALL UP4, P1 ;  /* 0x00000000003f7886 */ /* 0x000fe20000880000 */
[----:B------:R-:W5:Y:S01]  /*0510*/  @!UP1 S2UR UR10, SR_CgaCtaId ;  /* 0x00000000000a99c3 */ /* 0x000f620000008800 */
[----:B------:R-:W-:Y:S01]  /*0520*/  VOTEU.ALL UP5, P1 ;  /* 0x00000000003f7886 */ /* 0x000fe200008a0000 */
[----:B------:R-:W-:-:S04]  /*0530*/  SHF.R.S32.HI R3, RZ, 0x1f, R4 ;  /* 0x0000001fff037819 */ /* 0x000fc80000011404 */
[----:B------:R-:W-:-:S04]  /*0540*/  LEA.HI R3, R3, R4, RZ, 0x7 ;  /* 0x0000000403037211 */ /* 0x000fc800078f38ff */
[----:B------:R-:W-:-:S05]  /*0550*/  LOP3.LUT R3, R3, 0xffffff80, RZ, 0xc0, !PT ;  /* 0xffffff8003037812 */ /* 0x000fca00078ec0ff */
[----:B------:R-:W-:Y:S01]  /*0560*/  IMAD.IADD R3, R4, 0x1, -R3 ;  /* 0x0000000104037824 */ /* 0x000fe200078e0a03 */
[----:B-1----:R-:W-:Y:S02]  /*0570*/  @!UP0 ULEA UR8, UR7, UR6, 0x18 ;  /* 0x0000000607088291 */ /* 0x002fe4000f8ec03f */
[----:B------:R-:W-:-:S04]  /*0580*/  @!UP1 UIADD3 UR6, -UR11, 0x100000, URZ ;  /* 0x001000000b069890 */ /* 0x000fc8000fffe13f */
[----:B------:R-:W-:Y:S02]  /*0590*/  @!UP1 USHF.L.U32 UR7, UR6, 0xb, URZ ;  /* 0x0000000b06079899 */ /* 0x000fe4000800063f */
[----:B------:R-:W-:Y:S01]  /*05a0*/  @!UP1 USHF.L.U32 UR6, UR6, 0x1, URZ ;  /* 0x0000000106069899 */ /* 0x000fe2000800063f */
[----:B------:R-:W-:Y:S01]  /*05b0*/  VOTEU.ALL UP0, P0 ;  /* 0x00000000003f7886 */ /* 0x000fe20000000000 */
[----:B-----5:R-:W-:Y:S01]  /*05c0*/  @!UP1 ULEA UR9, UR10, UR9, 0x18 ;  /* 0x000000090a099291 */ /* 0x020fe2000f8ec03f */
[----:B------:R-:W-:Y:S02]  /*05d0*/  VOTEU.ALL UP1, P0 ;  /* 0x00000000003f7886 */ /* 0x000fe40000020000 */
[----:B------:R-:W-:Y:S01]  /*05e0*/  ULDC.64 UR10, c[0x0][0x598] ;  /* 0x00016600000a7ab9 */ /* 0x000fe20000000a00 */
[----:B------:R-:W-:Y:S01]  /*05f0*/  ISETP.NE.AND P0, PT, R0, 0x3, PT ;  /* 0x000000030000780c */ /* 0x000fe20003f05270 */
[----:B------:R-:W1:Y:S02]  /*0600*/  FENCE.VIEW.ASYNC.S ;  /* 0x00000000000073c6 */ /* 0x000e640000000000 */
[----:B-1----:R1:W2:Y:S01]  /*0610*/  @!UP0 SYNCS.EXCH.64 URZ, [UR8+0xa0], UR4 ;  /* 0x0000a004083f85b2 */ /* 0x0022a20008000100 */
[----:B------:R-:W-:-:S02]  /*0620*/  ISETP.NE.U32.AND P1, PT, RZ, UR10, PT ;  /* 0x0000000aff007c0c */ /* 0x000fc4000bf25070 */
[----:B------:R-:W-:Y:S02]  /*0630*/  ISETP.EQ.OR P0, PT, R0, RZ, !P0 ;  /* 0x000000ff0000720c */ /* 0x000fe40004702670 */
[----:B------:R-:W-:Y:S02]  /*0640*/  ISETP.NE.AND.EX P1, PT, RZ, UR11, PT, P1 ;  /* 0x0000000bff007c0c */ /* 0x000fe4000bf25310 */
[----:B------:R-:W-:-:S04]  /*0650*/  ISETP.EQ.AND P0, PT, R8, RZ, P0 ;  /* 0x000000ff0800720c */ /* 0x000fc80000702270 */
[----:B------:R-:W-:-:S04]  /*0660*/  SEL R16, RZ, 0x1, !P0 ;  /* 0x00000001ff107807 */ /* 0x000fc80004000000 */
[----:B------:R-:W-:Y:S01]  /*0670*/  SEL R16, R16, 0x2, P3 ;  /* 0x0000000210107807 */ /* 0x000fe20001800000 */
[----:B------:R1:W2:Y:S01]  /*0680*/  @!UP1 SYNCS.EXCH.64 URZ, [UR8+0xa8], UR4 ;  /* 0x0000a804083f95b2 */ /* 0x0002a20008000100 */
[----:B------:R-:W-:Y:S01]  /*0690*/  NOP ;  /* 0x0000000000007918 */ /* 0x000fe20000000000 */
[----:B------:R1:W2:Y:S01]  /*06a0*/  @!UP2 SYNCS.EXCH.64 URZ, [UR9+0x80], UR6 ;  /* 0x00008006093fa5b2 */ /* 0x0002a20008000100 */
[----:B------:R1:W2:Y:S01]  /*06b0*/  @!UP3 SYNCS.EXCH.64 URZ, [UR9+0x88], UR6 ;  /* 0x00008806093fb5b2 */ /* 0x0002a20008000100 */
[----:B------:R1:W2:Y:S01]  /*06c0*/  @!UP4 SYNCS.EXCH.64 URZ, [UR9+0x90], UR6 ;  /* 0x00009006093fc5b2 */ /* 0x0002a20008000100 */
[----:B------:R1:W2:Y:S01]  /*06d0*/  @!UP5 SYNCS.EXCH.64 URZ, [UR9+0x98], UR6 ;  /* 0x00009806093fd5b2 */ /* 0x0002a20008000100 */
[----:B------:R-:W-:Y:S01]  /*06e0*/  NOP ;  /* 0x0000000000007918 */ /* 0x000fe20000000000 */
[----:B--234-:R-:W-:Y:S06]  /*06f0*/  BAR.SYNC.DEFER_BLOCKING 0x0 ;  /* 0x0000000000007b1d */ /* 0x01cfec0000010000 */
[----:B01----:R-:W-:Y:S05]  /*0700*/  @!P1 BRA `(.L_x_3) ;  /* 0x00000000001c9947 */ /* 0x003fea0003800000 */
[----:B------:R-:W0:Y:S02]  /*0710*/  LDC.64 R6, c[0x0][0x598] ;  /* 0x00016600ff067b82 */ /* 0x000e240000000a00 */
[----:B0-----:R-:W2:Y:S02]  /*0720*/  LDG.E.64 R6, desc[UR36][R6.64] ;  /* 0x0000002406067981 */ /* 0x001ea4000c1e1b00 */
[----:B--2---:R-:W-:-:S04]  /*0730*/  ISETP.NE.U32.AND P0, PT, R6, RZ, PT ;  /* 0x000000ff0600720c */ /* 0x004fc80003f05070 */
[----:B------:R-:W-:-:S13]  /*0740*/  ISETP.NE.AND.EX P0, PT, R7, RZ, PT, P0 ;  /* 0x000000ff0700720c */ /* 0x000fda0003f05300 */
[----:B------:R-:W-:Y:S05]  /*0750*/  @!P0 BRA `(.L_x_3) ;  /* 0x0000000000088947 */ /* 0x000fea0003800000 */
[----:B------:R1:W5:Y:S01]  /*0760*/  LD.E R56, desc[UR36][R6.64] ;  /* 0x0000002406387980 */ /* 0x000362000c101900 */
[----:B------:R-:W-:Y:S05]  /*0770*/  BRA `(.L_x_4) ;  /* 0x0000000000247947 */ /* 0x000fea0003800000 */
.L_x_3:
[----:B------:R-:W-:Y:S02]  /*0780*/  ULDC.64 UR4, c[0x0][0x588] ;  /* 0x0001620000047ab9 */ /* 0x000fe40000000a00 */
[----:B------:R-:W-:-:S04]  /*0790*/  ISETP.NE.U32.AND P0, PT, RZ, UR4, PT ;  /* 0x00000004ff007c0c */ /* 0x000fc8000bf05070 */
[----:B------:R-:W-:-:S13]  /*07a0*/  ISETP.NE.AND.EX P0, PT, RZ, UR5, PT, P0 ;  /* 0x00000005ff007c0c */ /* 0x000fda000bf05300 */
[----:B------:R-:W-:Y:S05]  /*07b0*/  @!P0 BRA `(.L_x_5) ;  /* 0x00000000000c8947 */ /* 0x000fea0003800000 */
[----:B------:R-:W0:Y:S02]  /*07c0*/  LDC.64 R56, c[0x0][0x588] ;  /* 0x00016200ff387b82 */ /* 0x000e240000000a00 */
[----:B0-----:R0:W5:Y:S01]  /*07d0*/  LDG.E R56, desc[UR36][R56.64] ;  /* 0x0000002438387981 */ /* 0x001162000c1e1900 */
[----:B------:R-:W-:Y:S05]  /*07e0*/  BRA `(.L_x_4) ;  /* 0x0000000000087947 */ /* 0x000fea0003800000 */
.L_x_5:
[----:B------:R-:W-:Y:S02]  /*07f0*/  ULDC UR4, c[0x0][0x580] ;  /* 0x0001600000047ab9 */ /* 0x000fe40000000800 */
[----:B------:R-:W-:-:S07]  /*0800*/  IMAD.U32 R56, RZ, RZ, UR4 ;  /* 0x00000004ff387e24 */ /* 0x000fce000f8e00ff */
.L_x_4:
[----:B------:R-:W-:Y:S02]  /*0810*/  ULDC.64 UR4, c[0x0][0x5a0] ;  /* 0x0001680000047ab9 */ /* 0x000fe40000000a00 */
[----:B------:R-:W-:-:S04]  /*0820*/  ISETP.NE.U32.AND P0, PT, RZ, UR4, PT ;  /* 0x00000004ff007c0c */ /* 0x000fc8000bf05070 */
[----:B------:R-:W-:-:S13]  /*0830*/  ISETP.NE.AND.EX P0, PT, RZ, UR5, PT, P0 ;  /* 0x00000005ff007c0c */ /* 0x000fda000bf05300 */
[----:B------:R-:W-:Y:S05]  /*0840*/  @!P0 BRA `(.L_x_6) ;  /* 0x00000000001c8947 */ /* 0x000fea0003800000 */
[----:B-1----:R-:W1:Y:S02]  /*0850*/  LDC.64 R6, c[0x0][0x5a0] ;  /* 0x00016800ff067b82 */ /* 0x002e640000000a00 */
[----:B-1----:R-:W2:Y:S02]  /*0860*/  LDG.E.64 R6, desc[UR36][R6.64] ;  /* 0x0000002406067981 */ /* 0x002ea4000c1e1b00 */
[----:B--2---:R-:W-:-:S04]  /*0870*/  ISETP.NE.U32.AND P0, PT, R6, RZ, PT ;  /* 0x000000ff0600720c */ /* 0x004fc80003f05070 */
[----:B------:R-:W-:-:S13]  /*0880*/  ISETP.NE.AND.EX P0, PT, R7, RZ, PT, P0 ;  /* 0x000000ff0700720c */ /* 0x000fda0003f05300 */
[----:B------:R-:W-:Y:S05]  /*0890*/  @!P0 BRA `(.L_x_6) ;  /* 0x0000000000088947 */ /* 0x000fea0003800000 */
[----:B0-----:R2:W5:Y:S01]  /*08a0*/  LD.E R57, desc[UR36][R6.64] ;  /* 0x0000002406397980 */ /* 0x001562000c101900 */
[----:B------:R-:W-:Y:S05]  /*08b0*/  BRA `(.L_x_7) ;  /* 0x0000000000247947 */ /* 0x000fea0003800000 */
.L_x_6:
[----:B------:R-:W-:Y:S02]  /*08c0*/  ULDC.64 UR4, c[0x0][0x590] ;  /* 0x0001640000047ab9 */ /* 0x000fe40000000a00 */
[----:B------:R-:W-:-:S04]  /*08d0*/  ISETP.NE.U32.AND P0, PT, RZ, UR4, PT ;  /* 0x00000004ff007c0c */ /* 0x000fc8000bf05070 */
[----:B------:R-:W-:-:S13]  /*08e0*/  ISETP.NE.AND.EX P0, PT, RZ, UR5, PT, P0 ;  /* 0x00000005ff007c0c */ /* 0x000fda000bf05300 */
[----:B------:R-:W-:Y:S05]  /*08f0*/  @!P0 BRA `(.L_x_8) ;  /* 0x00000000000c8947 */ /* 0x000fea0003800000 */
[----:B-1----:R-:W0:Y:S02]  /*0900*/  LDC.64 R6, c[0x0][0x590] ;  /* 0x00016400ff067b82 */ /* 0x002e240000000a00 */
[----:B0-----:R0:W5:Y:S01]  /*0910*/  LDG.E R57, desc[UR36][R6.64] ;  /* 0x0000002406397981 */ /* 0x001162000c1e1900 */
[----:B------:R-:W-:Y:S05]  /*0920*/  BRA `(.L_x_7) ;  /* 0x0000000000087947 */ /* 0x000fea0003800000 */
.L_x_8:
[----:B------:R-:W-:Y:S02]  /*0930*/  ULDC UR4, c[0x0][0x584] ;  /* 0x0001610000047ab9 */ /* 0x000fe40000000800 */
[----:B0-----:R-:W-:-:S07]  /*0940*/  IMAD.U32 R57, RZ, RZ, UR4 ;  /* 0x00000004ff397e24 */ /* 0x001fce000f8e00ff */
.L_x_7:
[----:B------:R-:W3:Y:S01]  /*0950*/  LDC R2, c[0x0][0x65c] ;  /* 0x00019700ff027b82 */ /* 0x000ee20000000800 */
[----:B------:R-:W4:Y:S01]  /*0960*/  S2R R14, SR_CTAID.Y ;  /* 0x00000000000e7919 */ /* 0x000f220000002600 */
[----:B------:R-:W-:Y:S01]  /*0970*/  ULDC UR6, c[0x0][0x28c] ;  /* 0x0000a30000067ab9 */ /* 0x000fe20000000800 */
[----:B------:R-:W-:Y:S01]  /*0980*/  ISETP.NE.AND P0, PT, R8, 0x2, PT ;  /* 0x000000020800780c */ /* 0x000fe20003f05270 */
[----:B------:R-:W-:Y:S01]  /*0990*/  UIADD3 UR6, UR6, 0x1f, URZ ;  /* 0x0000001f06067890 */ /* 0x000fe2000fffe03f */
[----:B012---:R-:W0:Y:S01]  /*09a0*/  S2R R6, SR_CTAID.X ;  /* 0x0000000000067919 */ /* 0x007e220000002500 */
[----:B------:R-:W-:Y:S01]  /*09b0*/  IMAD.MOV.U32 R7, RZ, RZ, RZ ;  /* 0x000000ffff077224 */ /* 0x000fe200078e00ff */
[----:B------:R-:W-:Y:S01]  /*09c0*/  UMOV UR38, URZ ;  /* 0x0000003f00267c82 */ /* 0x000fe20008000000 */
[----:B------:R-:W-:Y:S01]  /*09d0*/  USHF.R.S32.HI UR7, URZ, 0x1f, UR6 ;  /* 0x0000001f3f077899 */ /* 0x000fe20008011406 */
[----:B------:R-:W-:Y:S01]  /*09e0*/  UMOV UR39, URZ ;  /* 0x0000003f00277c82 */ /* 0x000fe20008000000 */
[----:B------:R-:W-:-:S02]  /*09f0*/  ULDC.64 UR8, c[0x0][0x650] ;  /* 0x0001940000087ab9 */ /* 0x000fc40000000a00 */
[----:B------:R-:W-:-:S04]  /*0a00*/  ULEA.HI UR7, UR7, UR6, URZ, 0x5 ;  /* 0x0000000607077291 */ /* 0x000fc8000f8f283f */
[----:B------:R-:W-:Y:S01]  /*0a10*/  USHF.R.S32.HI UR40, URZ, 0x5, UR7 ;  /* 0x000000053f287899 */ /* 0x000fe20008011407 */
[----:B---3--:R-:W-:-:S13]  /*0a20*/  ISETP.NE.AND P1, PT, R2, 0x1, PT ;  /* 0x000000010200780c */ /* 0x008fda0003f25270 */
[----:B------:R-:W0:Y:S01]  /*0a30*/  @P1 LDC R19, c[0x0][0x10] ;  /* 0x00000400ff131b82 */ /* 0x000e220000000800 */
[----:B----4-:R-:W-:Y:S02]  /*0a40*/  @P1 IMAD.MOV.U32 R8, RZ, RZ, R14 ;  /* 0x000000ffff081224 */ /* 0x010fe400078e000e */
[----:B------:R-:W-:Y:S02]  /*0a50*/  @P1 IMAD.MOV.U32 R9, RZ, RZ, RZ ;  /* 0x000000ffff091224 */ /* 0x000fe400078e00ff */
[----:B------:R-:W-:-:S03]  /*0a60*/  @P1 IMAD.MOV.U32 R17, RZ, RZ, RZ ;  /* 0x000000ffff111224 */ /* 0x000fc600078e00ff */
[----:B------:R-:W1:Y:S01]  /*0a70*/  @!P1 LDC R11, c[0x0][0xc] ;  /* 0x00000300ff0b9b82 */ /* 0x000e620000000800 */
[----:B------:R-:W-:Y:S01]  /*0a80*/  ULDC UR4, c[0x0][0xc] ;  /* 0x0000030000047ab9 */ /* 0x000fe20000000800 */
[----:B------:R-:W-:Y:S02]  /*0a90*/  ULDC UR5, c[0x0][0x10] ;  /* 0x0000040000057ab9 */ /* 0x000fe40000000800 */
[----:B------:R-:W-:-:S04]  /*0aa0*/  UIMAD.WIDE.U32 UR4, UR4, UR5, URZ ;  /* 0x00000005040472a5 */ /* 0x000fc8000f8e003f */
[----:B------:R-:W2:Y:S01]  /*0ab0*/  LDC R2, c[0x0][0x14] ;  /* 0x00000500ff027b82 */ /* 0x000ea20000000800 */
[----:B0-----:R-:W-:-:S04]  /*0ac0*/  @P1 IMAD.WIDE.U32 R18, R6, R19, R8 ;  /* 0x0000001306121225 */ /* 0x001fc800078e0008 */
[----:B------:R-:W-:Y:S02]  /*0ad0*/  @P1 IMAD.IADD R17, R19, 0x1, R17 ;  /* 0x0000000113111824 */ /* 0x000fe400078e0211 */
[----:B-1----:R-:W-:-:S04]  /*0ae0*/  @!P1 IMAD.WIDE.U32 R8, R11, R14, R6 ;  /* 0x0000000e0b089225 */ /* 0x002fc800078e0006 */
[----:B------:R-:W-:Y:S02]  /*0af0*/  @!P1 IMAD.MOV.U32 R18, RZ, RZ, R8 ;  /* 0x000000ffff129224 */ /* 0x000fe400078e0008 */
[----:B------:R-:W-:Y:S02]  /*0b00*/  @!P1 IMAD.MOV.U32 R17, RZ, RZ, R9 ;  /* 0x000000ffff119224 */ /* 0x000fe400078e0009 */
[----:B--2---:R-:W-:-:S04]  /*0b10*/  IMAD.WIDE.U32 R12, R2, UR4, RZ ;  /* 0x00000004020c7c25 */ /* 0x004fc8000f8e00ff */
[----:B------:R-:W-:Y:S01]  /*0b20*/  IMAD R23, R2, UR5, RZ ;  /* 0x0000000502177c24 */ /* 0x000fe2000f8e02ff */
[----:B------:R0:W-:Y:S03]  /*0b30*/  STL.64 [R1], R12 ;  /* 0x0000000c01007387 */ /* 0x0001e60000100a00 */
[----:B------:R-:W-:Y:S01]  /*0b40*/  IMAD.IADD R23, R13, 0x1, R23 ;  /* 0x000000010d177824 */ /* 0x000fe200078e0217 */
[----:B------:R-:W-:Y:S06]  /*0b50*/  @P0 BRA `(.L_x_9) ;  /* 0x0000000000280947 */ /* 0x000fec0003800000 */
[----:B------:R-:W-:Y:S01]  /*0b60*/  UIMAD.WIDE.U32 UR4, UR40, 0x24924925, URZ ;  /* 0x24924925280478a5 */ /* 0x000fe2000f8e003f */
[----:B------:R-:W-:Y:S01]  /*0b70*/  IADD3 R18, P0, R18, R12, RZ ;  /* 0x0000000c12127210 */ /* 0x000fe20007f1e0ff */
[----:B------:R-:W-:Y:S02]  /*0b80*/  UISETP.GE.U32.AND UP0, UPT, UR40, 0x7, UPT ;  /* 0x000000072800788c */ /* 0x000fe4000bf06070 */
[----:B------:R-:W-:Y:S02]  /*0b90*/  UIADD3 UR4, -UR5, UR40, URZ ;  /* 0x0000002805047290 */ /* 0x000fe4000fffe13f */
[----:B------:R-:W-:Y:S01]  /*0ba0*/  IMAD.X R17, R23, 0x1, R17, P0 ;  /* 0x0000000117117824 */ /* 0x000fe200000e0611 */
[----:B------:R-:W-:Y:S01]  /*0bb0*/  UMOV UR39, URZ ;  /* 0x0000003f00277c82 */ /* 0x000fe20008000000 */
[----:B------:R-:W-:-:S04]  /*0bc0*/  ULEA.HI UR4, UR4, UR5, URZ, 0x1f ;  /* 0x0000000504047291 */ /* 0x000fc8000f8ff83f */
[----:B------:R-:W-:-:S04]  /*0bd0*/  USHF.R.U32.HI UR4, URZ, 0x2, UR4 ;  /* 0x000000023f047899 */ /* 0x000fc80008011604 */
[----:B------:R-:W-:Y:S02]  /*0be0*/  @UP0 ULOP3.LUT UR39, UR4, 0x1, URZ, 0xc0, !UPT ;  /* 0x0000000104270892 */ /* 0x000fe4000f8ec03f */
[----:B------:R-:W-:-:S12]  /*0bf0*/  UIMAD UR38, UR4, -0x7, UR40 ;  /* 0xfffffff9042678a4 */ /* 0x000fd8000f8e0228 */
.L_x_9:
[----:B------:R-:W-:Y:S01]  /*0c00*/  ISETP.GE.U32.AND P0, PT, R18, UR8, PT ;  /* 0x0000000812007c0c */ /* 0x000fe2000bf06070 */
[----:B------:R-:W-:Y:S01]  /*0c10*/  IMAD.MOV.U32 R19, RZ, RZ, -0x1 ;  /* 0xffffffffff137424 */ /* 0x000fe200078e00ff */
[----:B------:R-:W-:Y:S01]  /*0c20*/  PRMT R8, RZ, 0x7610, R8 ;  /* 0x00007610ff087816 */ /* 0x000fe20000000008 */
[----:B------:R-:W-:Y:S01]  /*0c30*/  IMAD.MOV.U32 R22, RZ, RZ, -0x1 ;  /* 0xffffffffff167424 */ /* 0x000fe200078e00ff */
[----:B------:R-:W-:Y:S01]  /*0c40*/  ISETP.GE.U32.AND.EX P0, PT, R17, UR9, PT, P0 ;  /* 0x0000000911007c0c */ /* 0x000fe2000bf06100 */
[----:B------:R-:W-:-:S12]  /*0c50*/  IMAD.MOV.U32 R2, RZ, RZ, -0x1 ;  /* 0xffffffffff027424 */ /* 0x000fd800078e00ff */
[----:B------:R-:W-:Y:S05]  /*0c60*/  @P0 BRA `(.L_x_10) ;  /* 0x00000004005c0947 */ /* 0x000fea0003800000 */
[----:B------:R-:W1:Y:S01]  /*0c70*/  LDC.64 R20, c[0x0][0x628] ;  /* 0x00018a00ff147b82 */ /* 0x000e620000000a00 */
[----:B------:R-:W-:Y:S02]  /*0c80*/  IMAD.MOV.U32 R8, RZ, RZ, R18 ;  /* 0x000000ffff087224 */ /* 0x000fe400078e0012 */
[----:B------:R-:W-:-:S05]  /*0c90*/  IMAD.MOV.U32 R9, RZ, RZ, R17 ;  /* 0x000000ffff097224 */ /* 0x000fca00078e0011 */
[----:B------:R-:W2:Y:S08]  /*0ca0*/  LDC R2, c[0x0][0x630] ;  /* 0x00018c00ff027b82 */ /* 0x000eb00000000800 */
[----:B------:R-:W3:Y:S01]  /*0cb0*/  LDC.64 R24, c[0x0][0x620] ;  /* 0x00018800ff187b82 */ /* 0x000ee20000000a00 */
[----:B-1----:R-:W-:-:S04]  /*0cc0*/  ISETP.NE.U32.AND P0, PT, R20, RZ, PT ;  /* 0x000000ff1400720c */ /* 0x002fc80003f05070 */
[----:B------:R-:W-:-:S13]  /*0cd0*/  ISETP.NE.AND.EX P0, PT, R21, RZ, PT, P0 ;  /* 0x000000ff1500720c */ /* 0x000fda0003f05300 */
[----:B--23--:R-:W-:Y:S05]  /*0ce0*/  @!P0 BRA `(.L_x_11) ;  /* 0x0000000000288947 */ /* 0x00cfea0003800000 */
[----:B0-----:R-:W0:Y:S02]  /*0cf0*/  LDC R13, c[0x0][0x634] ;  /* 0x00018d00ff0d7b82 */ /* 0x001e240000000800 */
[----:B0-----:R-:W-:-:S05]  /*0d00*/  IADD3 R13, P0, R18, R13, RZ ;  /* 0x0000000d120d7210 */ /* 0x001fca0007f1e0ff */
[----:B------:R-:W-:-:S04]  /*0d10*/  IMAD.X R15, RZ, RZ, R17, P0 ;  /* 0x000000ffff0f7224 */ /* 0x000fc800000e0611 */
[----:B------:R-:W-:-:S04]  /*0d20*/  IMAD.WIDE.U32 R8, R15, R20, RZ ;  /* 0x000000140f087225 */ /* 0x000fc800078e00ff */
[----:B------:R-:W-:-:S04]  /*0d30*/  IMAD.WIDE.U32 R10, P0, R13, R21, R8 ;  /* 0x000000150d0a7225 */ /* 0x000fc80007800008 */
[----:B------:R-:W-:-:S04]  /*0d40*/  IMAD.WIDE.U32 R8, R13, R20, RZ ;  /* 0x000000140d087225 */ /* 0x000fc800078e00ff */
[----:B------:R-:W-:Y:S01]  /*0d50*/  IMAD.X R13, RZ, RZ, RZ, P0 ;  /* 0x000000ffff0d7224 */ /* 0x000fe200000e06ff */
[----:B------:R-:W-:Y:S01]  /*0d60*/  IADD3 RZ, P0, R9, R10, RZ ;  /* 0x0000000a09ff7210 */ /* 0x000fe20007f1e0ff */
[----:B------:R-:W-:-:S04]  /*0d70*/  IMAD.MOV.U32 R12, RZ, RZ, R11 ;  /* 0x000000ffff0c7224 */ /* 0x000fc800078e000b */
[----:B------:R-:W-:-:S08]  /*0d80*/  IMAD.WIDE.U32.X R8, R15, R21, R12, P0 ;  /* 0x000000150f087225 */ /* 0x000fd000000e040c */
.L_x_11:
[-CC-:B------:R-:W-:Y:S01]  /*0d90*/  SHF.R.U64 R31, R8, R2.reuse, R9.reuse ;  /* 0x00000002081f7219 */ /* 0x180fe20000001209 */
[----:B0-----:R-:W0:Y:S01]  /*0da0*/  LDC R12, c[0x0][0x618] ;  /* 0x00018600ff0c7b82 */ /* 0x001e220000000800 */
[----:B------:R-:W-:Y:S01]  /*0db0*/  SHF.R.U32.HI R7, RZ, R2, R9 ;  /* 0x00000002ff077219 */ /* 0x000fe20000011609 */
[----:B------:R-:W-:Y:S01]  /*0dc0*/  ULDC UR4, c[0x0][0x150] ;  /* 0x0000540000047ab9 */ /* 0x000fe20000000800 */
[----:B------:R-:W-:Y:S01]  /*0dd0*/  IADD3 R11, P0, RZ, -R31, RZ ;  /* 0x8000001fff0b7210 */ /* 0x000fe20007f1e0ff */
[----:B------:R-:W-:Y:S01]  /*0de0*/  IMAD.MOV.U32 R19, RZ, RZ, R17 ;  /* 0x000000ffff137224 */ /* 0x000fe200078e0011 */
[----:B------:R-:W-:-:S03]  /*0df0*/  I2FP.F32.U32 R2, R6 ;  /* 0x0000000600027245 */ /* 0x000fc60000201000 */
[----:B------:R-:W1:Y:S01]  /*0e00*/  LDC.64 R26, c[0x0][0x640] ;  /* 0x00019000ff1a7b82 */ /* 0x000e620000000a00 */
[----:B------:R-:W-:Y:S02]  /*0e10*/  IMAD.X R13, RZ, RZ, ~R7, P0 ;  /* 0x000000ffff0d7224 */ /* 0x000fe400000e0e07 */
[----:B------:R-:W-:Y:S01]  /*0e20*/  FMUL R2, R2, UR4 ;  /* 0x0000000402027c20 */ /* 0x000fe20008400000 */
[----:B------:R-:W-:Y:S01]  /*0e30*/  IMAD.WIDE.U32 R8, R11, R24, R18 ;  /* 0x000000180b087225 */ /* 0x000fe200078e0012 */
[----:B------:R-:W-:-:S03]  /*0e40*/  ULDC UR4, c[0x0][0x154] ;  /* 0x0000550000047ab9 */ /* 0x000fc60000000800 */
[----:B------:R-:W-:Y:S01]  /*0e50*/  IMAD R10, R13, R24, RZ ;  /* 0x000000180d0a7224 */ /* 0x000fe200078e02ff */
[----:B------:R-:W2:Y:S01]  /*0e60*/  LDC R7, c[0x0][0x144] ;  /* 0x00005100ff077b82 */ /* 0x000ea20000000800 */
[----:B------:R-:W3:Y:S02]  /*0e70*/  F2I.U32.TRUNC.NTZ R2, R2 ;  /* 0x0000000200027305 */ /* 0x000ee4000020f000 */
[----:B------:R-:W-:-:S04]  /*0e80*/  IMAD R11, R11, R25, R10 ;  /* 0x000000190b0b7224 */ /* 0x000fc800078e020a */
[----:B------:R-:W-:Y:S01]  /*0e90*/  IMAD.IADD R9, R9, 0x1, R11 ;  /* 0x0000000109097824 */ /* 0x000fe200078e020b */
[----:B------:R-:W4:Y:S01]  /*0ea0*/  LDC R22, c[0x0][0x608] ;  /* 0x00018200ff167b82 */ /* 0x000f220000000800 */
[----:B------:R-:W-:-:S03]  /*0eb0*/  IMAD.MOV.U32 R11, RZ, RZ, -0x1 ;  /* 0xffffffffff0b7424 */ /* 0x000fc600078e00ff */
[--C-:B0-----:R-:W-:Y:S02]  /*0ec0*/  SHF.R.U64 R20, R8, R12, R9.reuse ;  /* 0x0000000c08147219 */ /* 0x101fe40000001209 */
[----:B------:R-:W-:Y:S02]  /*0ed0*/  I2FP.F32.U32 R8, R14 ;  /* 0x0000000e00087245 */ /* 0x000fe40000201000 */
[----:B------:R-:W0:Y:S01]  /*0ee0*/  LDC R24, c[0x0][0x658] ;  /* 0x00019600ff187b82 */ /* 0x000e220000000800 */
[----:B-1----:R-:W-:Y:S01]  /*0ef0*/  ISETP.NE.U32.AND P0, PT, R26, RZ, PT ;  /* 0x000000ff1a00720c */ /* 0x002fe20003f05070 */
[----:B---3--:R-:W-:Y:S02]  /*0f00*/  IMAD.MOV R10, RZ, RZ, -R2 ;  /* 0x000000ffff0a7224 */ /* 0x008fe400078e0a02 */
[----:B------:R-:W-:Y:S01]  /*0f10*/  FMUL R8, R8, UR4 ;  /* 0x0000000408087c20 */ /* 0x000fe20008400000 */
[----:B------:R-:W-:Y:S02]  /*0f20*/  SHF.R.U32.HI R9, RZ, R12, R9 ;  /* 0x0000000cff097219 */ /* 0x000fe40000011609 */
[----:B------:R-:W-:Y:S01]  /*0f30*/  ISETP.NE.AND.EX P0, PT, R27, RZ, PT, P0 ;  /* 0x000000ff1b00720c */ /* 0x000fe20003f05300 */
[----:B------:R1:W3:Y:S01]  /*0f40*/  F2I.U32.TRUNC.NTZ R15, R8 ;  /* 0x00000008000f7305 */ /* 0x0002e2000020f000 */
[----:B------:R-:W1:Y:S01]  /*0f50*/  LDC R19, c[0x0][0x148] ;  /* 0x00005200ff137b82 */ /* 0x000e620000000800 */
[----:B--2---:R-:W-:-:S07]  /*0f60*/  IMAD R2, R7, R10, R6 ;  /* 0x0000000a07027224 */ /* 0x004fce00078e0206 */
[----:B------:R-:W2:Y:S01]  /*0f70*/  LDC R25, c[0x0][0x600] ;  /* 0x00018000ff197b82 */ /* 0x000ea20000000800 */
[-CC-:B----4-:R-:W-:Y:S02]  /*0f80*/  SHF.R.U64 R32, R20, R22.reuse, R9.reuse ;  /* 0x0000001614207219 */ /* 0x190fe40000001209 */
[----:B------:R-:W-:Y:S01]  /*0f90*/  SHF.R.U32.HI R7, RZ, R22, R9 ;  /* 0x00000016ff077219 */ /* 0x000fe20000011609 */
[----:B------:R-:W-:-:S04]  /*0fa0*/  IMAD.MOV.U32 R9, RZ, RZ, 0x1 ;  /* 0x00000001ff097424 */ /* 0x000fc800078e00ff */
[----:B------:R-:W4:Y:S01]  /*0fb0*/  LDC R28, c[0x0][0x648] ;  /* 0x00019200ff1c7b82 */ /* 0x000f220000000800 */
[-C--:B0-----:R-:W-:Y:S02]  /*0fc0*/  SHF.L.U32 R6, R11, R24.reuse, RZ ;  /* 0x000000180b067219 */ /* 0x081fe400000006ff */
[--C-:B------:R-:W-:Y:S02]  /*0fd0*/  SHF.R.U64 R22, R32, R24, R7.reuse ;  /* 0x0000001820167219 */ /* 0x100fe40000001207 */
[----:B------:R-:W-:Y:S02]  /*0fe0*/  LOP3.LUT R13, RZ, R6, RZ, 0x33, !PT ;  /* 0x00000006ff0d7212 */ /* 0x000fe400078e33ff */
[-C--:B------:R-:W-:Y:S01]  /*0ff0*/  SHF.R.U32.HI R7, RZ, R24.reuse, R7 ;  /* 0x00000018ff077219 */ /* 0x080fe20000011607 */
[----:B------:R-:W0:Y:S01]  /*1000*/  LDC R29, c[0x0][0x638] ;  /* 0x00018e00ff1d7b82 */ /* 0x000e220000000800 */
[----:B------:R-:W-:Y:S01]  /*1010*/  SHF.L.U32 R12, R9, R24, RZ ;  /* 0x00000018090c7219 */ /* 0x000fe200000006ff */
[----:B------:R-:W-:-:S06]  /*1020*/  IMAD.MOV.U32 R6, RZ, RZ, R22 ;  /* 0x000000ffff067224 */ /* 0x000fcc00078e0016 */
[----:B------:R-:W0:Y:S01]  /*1030*/  LDC R30, c[0x0][0x610] ;  /* 0x00018400ff1e7b82 */ /* 0x000e220000000800 */
[----:B-1-3--:R-:W-:Y:S05]  /*1040*/  @!P0 BRA `(.L_x_12) ;  /* 0x0000000000288947 */ /* 0x00afea0003800000 */
[----:B------:R-:W1:Y:S02]  /*1050*/  LDC R11, c[0x0][0x64c] ;  /* 0x00019300ff0b7b82 */ /* 0x000e640000000800 */
[----:B-1----:R-:W-:-:S05]  /*1060*/  IADD3 R11, P0, R22, R11, RZ ;  /* 0x0000000b160b7210 */ /* 0x002fca0007f1e0ff */
        /* <DEDUP_REMOVED lines=8> */
.L_x_12:
[----:B----4-:R-:W-:Y:S01]  /*10f0*/  SHF.R.U64 R6, R6, R28, R7 ;  /* 0x0000001c06067219 */ /* 0x010fe20000001207 */
[----:B--2---:R-:W-:Y:S01]  /*1100*/  VIADD R7, R25, 0xffffffff ;  /* 0xffffffff19077836 */ /* 0x004fe20000000000 */
[----:B------:R-:W-:Y:S01]  /*1110*/  LOP3.LUT R13, R32, R13, RZ, 0xc0, !PT ;  /* 0x0000000d200d7212 */ /* 0x000fe200078ec0ff */
[----:B------:R-:W-:Y:S02]  /*1120*/  IMAD.MOV R15, RZ, RZ, -R15 ;  /* 0x000000ffff0f7224 */ /* 0x000fe400078e0a0f */
[----:B------:R-:W-:Y:S01]  /*1130*/  IMAD.MOV R8, RZ, RZ, -R6 ;  /* 0x000000ffff087224 */ /* 0x000fe200078e0a06 */
[----:B------:R-:W-:Y:S01]  /*1140*/  LOP3.LUT R7, R20, R7, RZ, 0xc0, !PT ;  /* 0x0000000714077212 */ /* 0x000fe200078ec0ff */
[----:B------:R-:W-:Y:S02]  /*1150*/  IMAD R13, R12, R6, R13 ;  /* 0x000000060c0d7224 */ /* 0x000fe400078e020d */
[----:B------:R-:W-:Y:S02]  /*1160*/  @P1 IMAD R2, R19, R15, R14 ;  /* 0x0000000f13021224 */ /* 0x000fe400078e020e */
[----:B0-----:R-:W-:-:S02]  /*1170*/  IMAD R6, R8, R29, R22 ;  /* 0x0000001d08067224 */ /* 0x001fc400078e0216 */
[----:B------:R-:W-:Y:S02]  /*1180*/  IMAD R2, R13, R30, R2 ;  /* 0x0000001e0d027224 */ /* 0x000fe400078e0202 */
[----:B------:R-:W-:Y:S02]  /*1190*/  IMAD R19, R6, R25, R7 ;  /* 0x0000001906137224 */ /* 0x000fe400078e0207 */
[----:B------:R-:W-:-:S03]  /*11a0*/  IMAD.MOV.U32 R8, RZ, RZ, 0x1 ;  /* 0x00000001ff087424 */ /* 0x000fc600078e00ff */
[----:B------:R-:W-:Y:S02]  /*11b0*/  SEL R22, R19, R2, !P1 ;  /* 0x0000000213167207 */ /* 0x000fe40004800000 */
[----:B------:R-:W-:Y:S01]  /*11c0*/  SEL R19, R2, R19, !P1 ;  /* 0x0000001302137207 */ /* 0x000fe20004800000 */
[----:B------:R-:W-:-:S07]  /*11d0*/  IMAD.MOV.U32 R2, RZ, RZ, R31 ;  /* 0x000000ffff027224 */ /* 0x000fce00078e001f */
.L_x_10:
[----:B------:R-:W-:Y:S05]  /*11e0*/  @!P2 BRA `(.L_x_13) ;  /* 0x000000300090a947 */ /* 0x000fea0003800000 */
[----:B------:R-:W-:-:S13]  /*11f0*/  ISETP.GT.U32.AND P0, PT, R33, 0x1, PT ;  /* 0x000000012100780c */ /* 0x000fda0003f04070 */
[----:B------:R-:W-:Y:S05]  /*1200*/  @P0 EXIT ;  /* 0x000000000000094d */ /* 0x000fea0003800000 */
.L_x_14:
[----:B------:R-:W-:-:S08]  /*1210*/  NOP ;  /* 0x0000000000007918 */ /* 0x000fd00000000000 */
[----:B------:R-:W1:Y:S02]  /*1220*/  USETMAXREG.TRY_ALLOC.CTAPOOL UP0, 0xe8 ;  /* 0x000000e8000079c8 */ /* 0x000e640008000600 */
[----:B-1----:R-:W-:-:S13]  /*1230*/  PLOP3.LUT P0, PT, PT, PT, UP0, 0x80, 0x0 ;  /* 0x000000000000781c */ /* 0x002fda0003f0f008 */
[----:B------:R-:W-:Y:S05]  /*1240*/  @!P0 BRA `(.L_x_14) ;  /* 0xfffffffc00f08947 */ /* 0x000fea000383ffff */
[----:B------:R-:W-:-:S13]  /*1250*/  LOP3.LUT P0, RZ, R8, 0xff, RZ, 0xc0, !PT ;  /* 0x000000ff08ff7812 */ /* 0x000fda000780c0ff */
[----:B------:R-:W-:Y:S05]  /*1260*/  @!P0 EXIT ;  /* 0x000000000000894d */ /* 0x000fea0003800000 */
[----:B------:R-:W1:Y:S01]  /*1270*/  S2UR UR4, SR_CgaCtaId ;  /* 0x00000000000479c3 */ /* 0x000e620000008800 */
[----:B------:R-:W-:Y:S01]  /*1280*/  VIADD R6, R5, 0xffffffff ;  /* 0xffffffff05067836 */ /* 0x000fe20000000000 */
[----:B------:R-:W-:Y:S01]  /*1290*/  SHF.R.S32.HI R0, RZ, 0x1f, R3 ;  /* 0x0000001fff007819 */ /* 0x000fe20000011403 */
[----:B------:R-:W-:Y:S01]  /*12a0*/  UMOV UR41, 0x400 ;  /* 0x0000040000297882 */ /* 0x000fe20000000000 */
[----:B------:R-:W-:Y:S01]  /*12b0*/  UISETP.LT.AND UP0, UPT, UR40, 0x1, UPT ;  /* 0x000000012800788c */ /* 0x000fe2000bf01270 */
[----:B------:R-:W-:Y:S01]  /*12c0*/  LOP3.LUT R72, R16, 0x1, RZ, 0xfc, !PT ;  /* 0x0000000110487812 */ /* 0x000fe200078efcff */
[----:B------:R-:W-:Y:S01]  /*12d0*/  ULDC UR6, c[0x0][0x284] ;  /* 0x0000a10000067ab9 */ /* 0x000fe20000000800 */
[----:B------:R-:W-:Y:S01]  /*12e0*/  R2UR UR42, R6 ;  /* 0x00000000062a72ca */ /* 0x000fe200000e0000 */
[----:B------:R-:W-:Y:S01]  /*12f0*/  USEL UR43, UR40, 0x1, UP0 ;  /* 0x00000001282b7887 */ /* 0x000fe20008000000 */
[CC--:B------:R-:W-:Y:S01]  /*1300*/  LEA.HI R4, R0.reuse, R3.reuse, RZ, 0x2 ;  /* 0x0000000300047211 */ /* 0x0c0fe200078f10ff */
[----:B------:R-:W-:Y:S01]  /*1310*/  USHF.L.U32 UR46, UR40, 0x1, URZ ;  /* 0x00000001282e7899 */ /* 0x000fe2000800063f */
[----:B------:R-:W-:Y:S01]  /*1320*/  LEA.HI R0, R0, R3, RZ, 0x5 ;  /* 0x0000000300007211 */ /* 0x000fe200078f28ff */
[----:B------:R-:W-:Y:S01]  /*1330*/  UIADD3 UR43, -UR43, UR40, URZ ;  /* 0x000000282b2b7290 */ /* 0x000fe2000fffe13f */
[----:B------:R-:W-:-:S02]  /*1340*/  SHF.R.S32.HI R58, RZ, 0x2, R4 ;  /* 0x00000002ff3a7819 */ /* 0x000fc40000011404 */
[----:B------:R-:W-:Y:S02]  /*1350*/  SHF.R.S32.HI R5, RZ, 0x1f, R4 ;  /* 0x0000001fff057819 */ /* 0x000fe40000011404 */
[----:B------:R-:W-:Y:S02]  /*1360*/  LOP3.LUT R60, R4, 0xfffffffc, RZ, 0xc0, !PT ;  /* 0xfffffffc043c7812 */ /* 0x000fe400078ec0ff */
[----:B------:R-:W-:Y:S01]  /*1370*/  LEA.HI R5, R5, R58, RZ, 0x3 ;  /* 0x0000003a05057211 */ /* 0x000fe200078f18ff */
[----:B------:R-:W-:Y:S01]  /*1380*/  USHF.L.U32 UR42, UR42, 0x3, URZ ;  /* 0x000000032a2a7899 */ /* 0x000fe2000800063f */
[----:B------:R-:W-:Y:S01]  /*1390*/  ISETP.NE.AND P0, PT, R6, RZ, PT ;  /* 0x000000ff0600720c */ /* 0x000fe20003f05270 */
[----:B------:R-:W-:Y:S01]  /*13a0*/  IMAD.IADD R60, R3, 0x1, -R60 ;  /* 0x00000001033c7824 */ /* 0x000fe200078e0a3c */
[----:B------:R-:W-:Y:S01]  /*13b0*/  LOP3.LUT R5, R5, 0xfffffff8, RZ, 0xc0, !PT ;  /* 0xfffffff805057812 */ /* 0x000fe200078ec0ff */
[----:B-1----:R-:W-:Y:S01]  /*13c0*/  ULEA UR41, UR4, UR41, 0x18 ;  /* 0x0000002904297291 */ /* 0x002fe2000f8ec03f */
[----:B------:R-:W-:Y:S01]  /*13d0*/  SEL R73, RZ, 0x1, P0 ;  /* 0x00000001ff497807 */ /* 0x000fe20000000000 */
[----:B------:R-:W-:-:S02]  /*13e0*/  IMAD.U32 R62, RZ, RZ, UR42 ;  /* 0x0000002aff3e7e24 */ /* 0x000fc4000f8e00ff */
[----:B------:R-:W-:Y:S01]  /*13f0*/  UIADD3 UR47, UR41, 0x80, URZ ;  /* 0x00000080292f7890 */ /* 0x000fe2000fffe03f */
[----:B------:R-:W-:Y:S01]  /*1400*/  IMAD.IADD R58, R58, 0x1, -R5 ;  /* 0x000000013a3a7824 */ /* 0x000fe200078e0a05 */
[----:B------:R-:W-:Y:S01]  /*1410*/  UIADD3 UR4, UR41, 0x180, URZ ;  /* 0x0000018029047890 */ /* 0x000fe2000fffe03f */
[----:B------:R-:W-:Y:S01]  /*1420*/  SHF.R.S32.HI R5, RZ, 0x5, R0 ;  /* 0x00000005ff057819 */ /* 0x000fe20000011400 */
[----:B------:R-:W-:Y:S01]  /*1430*/  UIADD3 UR5, UR41, 0xe180, URZ ;  /* 0x0000e18029057890 */ /* 0x000fe2000fffe03f */
[C---:B------:R-:W-:Y:S01]  /*1440*/  LOP3.LUT R64, R62.reuse, 0x8, RZ, 0xc0, !PT ;  /* 0x000000083e407812 */ /* 0x040fe200078ec0ff */
[----:B------:R-:W-:Y:S01]  /*1450*/  USHF.R.U32.HI UR4, URZ, 0x4, UR4 ;  /* 0x000000043f047899 */ /* 0x000fe20008011604 */
[--C-:B------:R-:W-:Y:S01]  /*1460*/  SHF.R.S32.HI R59, RZ, 0x1f, R58.reuse ;  /* 0x0000001fff3b7819 */ /* 0x100fe2000001143a */
[----:B------:R-:W-:Y:S01]  /*1470*/  USHF.R.U32.HI UR5, URZ, 0x4, UR5 ;  /* 0x000000043f057899 */ /* 0x000fe20008011605 */
[C-C-:B------:R-:W-:Y:S01]  /*1480*/  IMAD R65, R5.reuse, -0x10, -R58.reuse ;  /* 0xfffffff005417824 */ /* 0x140fe200078e0a3a */
[----:B------:R-:W-:Y:S01]  /*1490*/  ULOP3.LUT UR4, UR4, 0x3fff, URZ, 0xc0, !UPT ;  /* 0x00003fff04047892 */ /* 0x000fe2000f8ec03f */
[----:B------:R-:W-:Y:S01]  /*14a0*/  IMAD.U32 R61, RZ, RZ, UR47 ;  /* 0x0000002fff3d7e24 */ /* 0x000fe2000f8e00ff */
[----:B------:R-:W-:Y:S01]  /*14b0*/  ULOP3.LUT UR5, UR5, 0x3fff, URZ, 0xc0, !UPT ;  /* 0x00003fff05057892 */ /* 0x000fe2000f8ec03f */
[----:B------:R-:W-:Y:S01]  /*14c0*/  IMAD.WIDE R58, R5, 0x10, R58 ;  /* 0x00000010053a7825 */ /* 0x000fe200078e023a */
[----:B------:R-:W-:Y:S01]  /*14d0*/  LOP3.LUT R62, R62, 0x8, RZ, 0xc, !PT ;  /* 0x000000083e3e7812 */ /* 0x000fe200078e0cff */
[----:B------:R-:W-:Y:S01]  /*14e0*/  ULOP3.LUT UR44, UR4, 0x10000, URZ, 0xfc, !UPT ;  /* 0x00010000042c7892 */ /* 0x000fe2000f8efc3f */
[----:B------:R-:W-:Y:S01]  /*14f0*/  LOP3.LUT R64, R64, 0x18, RZ, 0x3c, !PT ;  /* 0x0000001840407812 */ /* 0x000fe200078e3cff */
[----:B------:R-:W-:Y:S01]  /*1500*/  VIADD R63, R61, UR42 ;  /* 0x0000002a3d3f7c36 */ /* 0x000fe20008000000 */
[----:B------:R-:W-:Y:S01]  /*1510*/  ULOP3.LUT UR45, UR5, 0x10000, URZ, 0xfc, !UPT ;  /* 0x00010000052d7892 */ /* 0x000fe2000f8efc3f */
[----:B------:R-:W-:-:S11]  /*1520*/  VIADD R65, R65, UR6 ;  /* 0x0000000641417c36 */ /* 0x000fd60008000000 */
.L_x_98:
[----:B------:R-:W-:Y:S01]  /*1530*/  SHF.L.U32 R0, R73, 0x1f, RZ ;  /* 0x0000001f49007819 */ /* 0x000fe200000006ff */
[----:B------:R-:W-:Y:S02]  /*1540*/  ULDC UR4, c[0x0][0x28c] ;  /* 0x0000a30000047ab9 */ /* 0x000fe40000000800 */
[----:B------:R-:W-:Y:S01]  /*1550*/  ISETP.LT.AND P1, PT, RZ, UR4, PT ;  /* 0x00000004ff007c0c */ /* 0x000fe2000bf21270 */
[----:B------:R-:W1:Y:S02]  /*1560*/  SYNCS.PHASECHK.TRANS64.TRYWAIT P0, [R61+UR42], R0 ;  /* 0x000000003d0075a7 */ /* 0x000e64000800016a */
[----:B01-34-:R-:W-:Y:S10]  /*1570*/  @!P0 BRA `(.L_x_15) ;  /* 0x0000004000108947 */ /* 0x01bff40003800000 */
.L_x_123:
[----:B------:R-:W-:Y:S05]  /*1580*/  @P1 BRA `(.L_x_16) ;  /* 0x0000000000401947 */ /* 0x000fea0003800000 */
[----:B-1----:R-:W-:Y:S01]  /*1590*/  MOV R0, 0x0 ;  /* 0x0000000000007802 */ /* 0x002fe20000000f00 */
[----:B------:R-:W-:Y:S01]  /*15a0*/  ULDC.64 UR4, c[0x4][0x68] ;  /* 0x01001a0000047ab9 */ /* 0x000fe20000000a00 */
[----:B------:R-:W-:Y:S01]  /*15b0*/  ULDC.64 UR6, c[0x4][0x8] ;  /* 0x0100020000067ab9 */ /* 0x000fe20000000a00 */
[----:B------:R-:W-:Y:S01]  /*15c0*/  IMAD.U32 R4, RZ, RZ, UR4 ;  /* 0x00000004ff047e24 */ /* 0x000fe2000f8e00ff */
[----:B------:R1:W2:Y:S01]  /*15d0*/  LDC.64 R14, c[0x4][R0] ;  /* 0x01000000000e7b82 */ /* 0x0002a20000000a00 */
[----:B------:R-:W-:Y:S01]  /*15e0*/  IMAD.U32 R5, RZ, RZ, UR5 ;  /* 0x00000005ff057e24 */ /* 0x000fe2000f8e00ff */
[----:B------:R-:W-:Y:S01]  /*15f0*/  ULDC.64 UR4, c[0x4][0x70] ;  /* 0x01001c0000047ab9 */ /* 0x000fe20000000a00 */
[----:B------:R-:W-:Y:S02]  /*1600*/  IMAD.U32 R10, RZ, RZ, UR6 ;  /* 0x00000006ff0a7e24 */ /* 0x000fe4000f8e00ff */
[----:B------:R-:W-:Y:S02]  /*1610*/  IMAD.U32 R6, RZ, RZ, UR4 ;  /* 0x00000004ff067e24 */ /* 0x000fe4000f8e00ff */
[----:B------:R-:W-:-:S02]  /*1620*/  IMAD.U32 R7, RZ, RZ, UR5 ;  /* 0x00000005ff077e24 */ /* 0x000fc4000f8e00ff */
[----:B------:R-:W-:Y:S02]  /*1630*/  IMAD.U32 R11, RZ, RZ, UR7 ;  /* 0x00000007ff0b7e24 */ /* 0x000fe4000f8e00ff */
[----:B------:R-:W-:Y:S02]  /*1640*/  IMAD.MOV.U32 R8, RZ, RZ, 0x1e1 ;  /* 0x000001e1ff087424 */ /* 0x000fe400078e00ff */
[----:B0-----:R-:W-:Y:S02]  /*1650*/  IMAD.MOV.U32 R12, RZ, RZ, 0x1 ;  /* 0x00000001ff0c7424 */ /* 0x001fe400078e00ff */
[----:B-1----:R-:W-:-:S07]  /*1660*/  IMAD.MOV.U32 R13, RZ, RZ, RZ ;  /* 0x000000ffff0d7224 */ /* 0x002fce00078e00ff */
[----:B------:R-:W-:-:S07]  /*1670*/  LEPC R20, `(.L_x_16) ;  /* 0x000000001014794e */ /* 0x000fce0000000000 */
[----:B--2--5:R-:W-:Y:S05]  /*1680*/  CALL.ABS.NOINC R14 ;  /* 0x000000000e007343 */ /* 0x024fea0003c00000 */
.L_x_16:
[----:B------:R-:W-:-:S13]  /*1690*/  ISETP.NE.AND P0, PT, R72, 0x3, PT ;  /* 0x000000034800780c */ /* 0x000fda0003f05270 */
[----:B------:R-:W-:Y:S05]  /*16a0*/  @!P0 BRA `(.L_x_17) ;  /* 0x0000000000048947 */ /* 0x000fea0003800000 */
[----:B------:R-:W-:Y:S01]  /*16b0*/  BPT.TRAP 0x1 ;  /* 0x000000040000795c */ /* 0x000fe20000300000 */
.L_x_17:
[----:B------:R-:W-:Y:S02]  /*16c0*/  IMAD.U32 R3, RZ, RZ, UR38 ;  /* 0x00000026ff037e24 */ /* 0x000fe4000f8e00ff */
[----:B-1----:R-:W-:-:S03]  /*16d0*/  IMAD.U32 R0, RZ, RZ, UR39 ;  /* 0x00000027ff007e24 */ /* 0x002fc6000f8e00ff */
[----:B------:R-:W-:Y:S02]  /*16e0*/  LEA R3, R3, UR41, 0x3 ;  /* 0x0000002903037c11 */ /* 0x000fe4000f8e18ff */
[----:B------:R-:W-:-:S04]  /*16f0*/  SHF.L.U32 R0, R0, 0x1f, RZ ;  /* 0x0000001f00007819 */ /* 0x000fc800000006ff */
[----:B------:R1:W2:Y:S01]  /*1700*/  SYNCS.PHASECHK.TRANS64.TRYWAIT P1, [R3+URZ], R0 ;  /* 0x00000000030075a7 */ /* 0x0002a2000802017f */
[----:B------:R-:W-:Y:S05]  /*1710*/  @!P0 BRA `(.L_x_18) ;  /* 0x0000000000048947 */ /* 0x000fea0003800000 */
[----:B------:R-:W-:Y:S01]  /*1720*/  BPT.TRAP 0x1 ;  /* 0x000000040000795c */ /* 0x000fe20000300000 */
.L_x_18:
[----:B--2---:R-:W-:Y:S05]  /*1730*/  @P1 BRA `(.L_x_19) ;  /* 0x0000000000081947 */ /* 0x004fea0003800000 */
[----:B------:R-:W2:Y:S02]  /*1740*/  SYNCS.PHASECHK.TRANS64.TRYWAIT P1, [R3+URZ], R0 ;  /* 0x00000000030075a7 */ /* 0x000ea4000802017f */
[----:B--2---:R-:W-:Y:S05]  /*1750*/  @!P1 BRA `(.L_x_20) ;  /* 0x0000003c00ac9947 */ /* 0x004fea0003800000 */
.L_x_19:
[----:B------:R-:W-:Y:S05]  /*1760*/  WARPSYNC.ALL ;  /* 0x0000000000007948 */ /* 0x000fea0003800000 */
[----:B------:R-:W-:Y:S01]  /*1770*/  ULEA UR8, UR38, UR44, 0x9 ;  /* 0x0000002c26087291 */ /* 0x000fe2000f8e483f */
[----:B------:R-:W-:Y:S01]  /*1780*/  WARPGROUP.ARRIVE ;  /* 0x00000000000079c5 */ /* 0x000fe20000000000 */
[----:B------:R-:W-:Y:S01]  /*1790*/  ULEA UR9, UR38, UR45, 0x9 ;  /* 0x0000002d26097291 */ /* 0x000fe2000f8e483f */
[----:B-12---:R-:W-:Y:S01]  /*17a0*/  IMAD.U32 R0, RZ, RZ, UR43 ;  /* 0x0000002bff007e24 */ /* 0x006fe2000f8e00ff */
[----:B------:R-:W-:Y:S01]  /*17b0*/  UMOV UR5, 0x40000040 ;  /* 0x4000004000057882 */ /* 0x000fe20000000000 */
[----:B------:R-:W-:-:S02]  /*17c0*/  UMOV UR7, 0x40000040 ;  /* 0x4000004000077882 */ /* 0x000fc40000000000 */
[----:B------:R-:W-:Y:S01]  /*17d0*/  UMOV UR4, UR8 ;  /* 0x0000000800047c82 */ /* 0x000fe20008000000 */
[----:B------:R-:W-:Y:S01]  /*17e0*/  ISETP.GE.AND P1, PT, R0, 0x1, PT ;  /* 0x000000010000780c */ /* 0x000fe20003f26270 */
[----:B------:R-:W-:Y:S02]  /*17f0*/  UMOV UR6, UR9 ;  /* 0x0000000900067c82 */ /* 0x000fe40008000000 */
[----:B------:R-:W-:Y:S01]  /*1800*/  HGMMA.64x64x8.F32.TF32 R24, gdesc[UR4], RZ, !UPT, gsb0 ;  /* 0x04e00000041879f0 */ /* 0x000fe2000c0028ff */
[----:B------:R-:W-:Y:S02]  /*1810*/  UIADD3 UR4, UR8, 0x2, URZ ;  /* 0x0000000208047890 */ /* 0x000fe4000fffe03f */
[----:B------:R-:W-:Y:S01]  /*1820*/  UIADD3 UR6, UR9, 0x2, URZ ;  /* 0x0000000209067890 */ /* 0x000fe2000fffe03f */
[----:B------:R-:W-:Y:S01]  /*1830*/  UMOV UR5, 0x40000040 ;  /* 0x4000004000057882 */ /* 0x000fe20000000000 */
[----:B------:R-:W-:Y:S01]  /*1840*/  UMOV UR7, 0x40000040 ;  /* 0x4000004000077882 */ /* 0x000fe20000000000 */
[----:B------:R-:W-:-:S02]  /*1850*/  WARPGROUP.DEPBAR.LE gsb0, 0x0 ;  /* 0x00008000000079c5 */ /* 0x000fc40000010000 */
[----:B------:R-:W-:-:S06]  /*1860*/  WARPGROUP.ARRIVE ;  /* 0x00000000000079c5 */ /* 0x000fcc0000000000 */
[----:B------:R-:W-:Y:S01]  /*1870*/  HGMMA.64x64x8.F32.TF32 R24, gdesc[UR4], R24, gsb0 ;  /* 0x04e00000041879f0 */ /* 0x000fe20008002818 */
[----:B------:R-:W-:Y:S02]  /*1880*/  UIADD3 UR4, UR8, 0x4, URZ ;  /* 0x0000000408047890 */ /* 0x000fe4000fffe03f */
[----:B------:R-:W-:Y:S01]  /*1890*/  UIADD3 UR6, UR9, 0x4, URZ ;  /* 0x0000000409067890 */ /* 0x000fe2000fffe03f */
[----:B------:R-:W-:Y:S01]  /*18a0*/  UMOV UR5, 0x40000040 ;  /* 0x4000004000057882 */ /* 0x000fe20000000000 */
[----:B------:R-:W-:Y:S01]  /*18b0*/  UMOV UR7, 0x40000040 ;  /* 0x4000004000077882 */ /* 0x000fe20000000000 */
[----:B------:R-:W-:Y:S02]  /*18c0*/  WARPGROUP.DEPBAR.LE gsb0, 0x0 ;  /* 0x00008000000079c5 */ /* 0x000fe40000010000 */
        /* <DEDUP_REMOVED lines=8> */
[----:B------:R-:W-:Y:S03]  /*1950*/  HGMMA.64x64x8.F32.TF32 R24, gdesc[UR4], R24, gsb0 ;  /* 0x04e00000041879f0 */ /* 0x000fe60008002818 */
[----:B------:R-:W-:Y:S02]  /*1960*/  WARPGROUP.DEPBAR.LE gsb0, 0x0 ;  /* 0x00008000000079c5 */ /* 0x000fe40000010000 */
[----:B------:R-:W-:Y:S05]  /*1970*/  @!P1 BRA `(.L_x_21) ;  /* 0x0000000400109947 */ /* 0x000fea0003800000 */
[----:B------:R-:W-:Y:S01]  /*1980*/  UIADD3 UR4, UR38, 0x1, URZ ;  /* 0x0000000126047890 */ /* 0x000fe2000fffe03f */
[----:B------:R-:W-:Y:S01]  /*1990*/  IMAD.U32 R0, RZ, RZ, UR43 ;  /* 0x0000002bff007e24 */ /* 0x000fe2000f8e00ff */
[----:B------:R-:W-:Y:S02]  /*19a0*/  UMOV UR9, UR38 ;  /* 0x0000002600097c82 */ /* 0x000fe40008000000 */
[----:B------:R-:W-:-:S04]  /*19b0*/  UISETP.NE.AND UP0, UPT, UR4, 0x7, UPT ;  /* 0x000000070400788c */ /* 0x000fc8000bf05270 */
[----:B------:R-:W-:Y:S02]  /*19c0*/  USEL UR5, URZ, 0x1, UP0 ;  /* 0x000000013f057887 */ /* 0x000fe40008000000 */
[----:B------:R-:W-:Y:S02]  /*19d0*/  USEL UR8, UR4, URZ, UP0 ;  /* 0x0000003f04087287 */ /* 0x000fe40008000000 */
[----:B------:R-:W-:-:S06]  /*19e0*/  ULOP3.LUT UR5, UR39, UR5, URZ, 0x3c, !UPT ;  /* 0x0000000527057292 */ /* 0x000fcc000f8e3c3f */
[----:B------:R-:W-:-:S07]  /*19f0*/  IMAD.U32 R5, RZ, RZ, UR5 ;  /* 0x00000005ff057e24 */ /* 0x000fce000f8e00ff */
.L_x_28:
[----:B-12---:R-:W-:Y:S05]  /*1a00*/  @!P0 BRA `(.L_x_22) ;  /* 0x0000000000048947 */ /* 0x006fea0003800000 */
[----:B------:R-:W-:Y:S01]  /*1a10*/  BPT.TRAP 0x1 ;  /* 0x000000040000795c */ /* 0x000fe20000300000 */
.L_x_22:
[----:B------:R-:W-:Y:S01]  /*1a20*/  ULEA UR4, UR8, UR41, 0x3 ;  /* 0x0000002908047291 */ /* 0x000fe2000f8e183f */
[----:B------:R-:W-:-:S08]  /*1a30*/  SHF.L.U32 R3, R5, 0x1f, RZ ;  /* 0x0000001f05037819 */ /* 0x000fd000000006ff */
[----:B------:R1:W2:Y:S01]  /*1a40*/  SYNCS.PHASECHK.TRANS64.TRYWAIT P1, [UR4], R3 ;  /* 0x00000003ff0075a7 */ /* 0x0002a20008020144 */
[----:B------:R-:W-:Y:S05]  /*1a50*/  @!P0 BRA `(.L_x_23) ;  /* 0x0000000000048947 */ /* 0x000fea0003800000 */
[----:B------:R-:W-:Y:S01]  /*1a60*/  BPT.TRAP 0x1 ;  /* 0x000000040000795c */ /* 0x000fe20000300000 */
.L_x_23:
[----:B--2---:R-:W-:Y:S05]  /*1a70*/  @P1 BRA `(.L_x_24) ;  /* 0x0000000000081947 */ /* 0x004fea0003800000 */
[----:B------:R-:W2:Y:S02]  /*1a80*/  SYNCS.PHASECHK.TRANS64.TRYWAIT P1, [UR4], R3 ;  /* 0x00000003ff0075a7 */ /* 0x000ea40008020144 */
[----:B--2---:R-:W-:Y:S05]  /*1a90*/  @!P1 BRA `(.L_x_25) ;  /* 0x0000003800f09947 */ /* 0x004fea0003800000 */
.L_x_24:
[----:B------:R-:W-:Y:S01]  /*1aa0*/  ULEA UR10, UR8, UR44, 0x9 ;  /* 0x0000002c080a7291 */ /* 0x000fe2000f8e483f */
[----:B------:R-:W-:Y:S01]  /*1ab0*/  WARPGROUP.ARRIVE ;  /* 0x00000000000079c5 */ /* 0x000fe20000000000 */
[----:B------:R-:W-:Y:S01]  /*1ac0*/  ULEA UR11, UR8, UR45, 0x9 ;  /* 0x0000002d080b7291 */ /* 0x000fe2000f8e483f */
[----:B------:R-:W-:Y:S01]  /*1ad0*/  UMOV UR5, 0x40000040 ;  /* 0x4000004000057882 */ /* 0x000fe20000000000 */
[----:B------:R-:W-:-:S03]  /*1ae0*/  UMOV UR7, 0x40000040 ;  /* 0x4000004000077882 */ /* 0x000fc60000000000 */
[----:B------:R-:W-:Y:S02]  /*1af0*/  UMOV UR4, UR10 ;  /* 0x0000000a00047c82 */ /* 0x000fe40008000000 */
[----:B------:R-:W-:Y:S02]  /*1b00*/  UMOV UR6, UR11 ;  /* 0x0000000b00067c82 */ /* 0x000fe40008000000 */
[----:B------:R-:W-:Y:S01]  /*1b10*/  HGMMA.64x64x8.F32.TF32 R24, gdesc[UR4], R24, gsb0 ;  /* 0x04e00000041879f0 */ /* 0x000fe20008002818 */
        /* <DEDUP_REMOVED lines=23> */
[----:B------:R-:W-:Y:S01]  /*1c90*/  BPT.TRAP 0x1 ;  /* 0x000000040000795c */ /* 0x000fe20000300000 */
.L_x_26:
[----:B------:R-:W-:Y:S01]  /*1ca0*/  ULEA UR4, UR9, UR41, 0x3 ;  /* 0x0000002909047291 */ /* 0x000fe2000f8e183f */
[----:B------:R-:W-:-:S03]  /*1cb0*/  ISETP.GT.U32.AND P1, PT, R16, 0x1, PT ;  /* 0x000000011000780c */ /* 0x000fc60003f24070 */
[----:B------:R-:W-:-:S04]  /*1cc0*/  UIADD3 UR4, UR4, 0x38, URZ ;  /* 0x0000003804047890 */ /* 0x000fc8000fffe03f */
[----:B------:R-:W-:-:S09]  /*1cd0*/  UPRMT UR4, URZ, 0x654, UR4 ;  /* 0x000006543f047896 */ /* 0x000fd20008000004 */
[----:B------:R-:W-:Y:S01]  /*1ce0*/  SYNCS.ARRIVE.TRANS64.RED.A1T0 RZ, [UR4], RZ ;  /* 0x000000ffffff79a7 */ /* 0x000fe20008100404 */
[----:B------:R-:W-:Y:S05]  /*1cf0*/  @P1 BRA `(.L_x_27) ;  /* 0x0000000000041947 */ /* 0x000fea0003800000 */
[----:B------:R-:W-:Y:S01]  /*1d00*/  BPT.TRAP 0x1 ;  /* 0x000000040000795c */ /* 0x000fe20000300000 */
.L_x_27:
[----:B------:R-:W-:Y:S01]  /*1d10*/  UIADD3 UR8, UR8, 0x1, URZ ;  /* 0x0000000108087890 */ /* 0x000fe2000fffe03f */
[C---:B------:R-:W-:Y:S01]  /*1d20*/  ISETP.GT.AND P1, PT, R0.reuse, 0x1, PT ;  /* 0x000000010000780c */ /* 0x040fe20003f24270 */
[----:B------:R-:W-:Y:S01]  /*1d30*/  UIADD3 UR9, UR9, 0x1, URZ ;  /* 0x0000000109097890 */ /* 0x000fe2000fffe03f */
[----:B------:R-:W-:Y:S01]  /*1d40*/  VIADD R0, R0, 0xffffffff ;  /* 0xffffffff00007836 */ /* 0x000fe20000000000 */
[----:B------:R-:W-:Y:S02]  /*1d50*/  UISETP.NE.AND UP0, UPT, UR8, 0x7, UPT ;  /* 0x000000070800788c */ /* 0x000fe4000bf05270 */
[----:B------:R-:W-:Y:S02]  /*1d60*/  UISETP.NE.AND UP1, UPT, UR9, 0x7, UPT ;  /* 0x000000070900788c */ /* 0x000fe4000bf25270 */
[----:B------:R-:W-:Y:S02]  /*1d70*/  USEL UR4, URZ, 0x1, UP0 ;  /* 0x000000013f047887 */ /* 0x000fe40008000000 */
[----:B------:R-:W-:-:S02]  /*1d80*/  USEL UR8, UR8, URZ, UP0 ;  /* 0x0000003f08087287 */ /* 0x000fc40008000000 */
[----:B------:R-:W-:Y:S02]  /*1d90*/  USEL UR9, UR9, URZ, UP1 ;  /* 0x0000003f09097287 */ /* 0x000fe40008800000 */
[----:B------:R-:W-:Y:S01]  /*1da0*/  LOP3.LUT R5, R5, UR4, RZ, 0x3c, !PT ;  /* 0x0000000405057c12 */ /* 0x000fe2000f8e3cff */
[----:B------:R-:W-:Y:S09]  /*1db0*/  @P1 BRA `(.L_x_28) ;  /* 0xfffffffc00101947 */ /* 0x000ff2000383ffff */
.L_x_21:
[----:B------:R-:W3:Y:S01]  /*1dc0*/  LDC R0, c[0x0][0x28c] ;  /* 0x0000a300ff007b82 */ /* 0x000ee20000000800 */
[----:B------:R4:W-:Y:S01]  /*1dd0*/  SYNCS.ARRIVE.TRANS64.A1T0 RZ, [R62+UR47], RZ ;  /* 0x000000ff3eff79a7 */ /* 0x0009e2000810002f */
[----:B---3--:R-:W-:-:S13]  /*1de0*/  ISETP.GE.AND P1, PT, R0, 0x1, PT ;  /* 0x000000010000780c */ /* 0x008fda0003f26270 */
[----:B----4-:R-:W-:Y:S05]  /*1df0*/  @!P1 BRA `(.L_x_29) ;  /* 0x00000000003c9947 */ /* 0x010fea0003800000 */
[----:B------:R-:W-:Y:S05]  /*1e00*/  @!P0 BRA `(.L_x_30) ;  /* 0x0000000000048947 */ /* 0x000fea0003800000 */
[----:B------:R-:W-:Y:S01]  /*1e10*/  BPT.TRAP 0x1 ;  /* 0x000000040000795c */ /* 0x000fe20000300000 */
.L_x_30:
[----:B------:R-:W-:Y:S01]  /*1e20*/  UIADD3 UR6, UR43, UR38, URZ ;  /* 0x000000262b067290 */ /* 0x000fe2000fffe03f */
[----:B------:R-:W-:-:S03]  /*1e30*/  ISETP.GT.U32.AND P0, PT, R16, 0x1, PT ;  /* 0x000000011000780c */ /* 0x000fc60003f04070 */
[----:B------:R-:W-:-:S04]  /*1e40*/  UIMAD.WIDE.U32 UR4, UR6, 0x24924925, URZ ;  /* 0x24924925060478a5 */ /* 0x000fc8000f8e003f */
[----:B------:R-:W-:-:S04]  /*1e50*/  UIADD3 UR4, UR6, -UR5, URZ ;  /* 0x8000000506047290 */ /* 0x000fc8000fffe03f */
[----:B------:R-:W-:-:S04]  /*1e60*/  ULEA.HI UR4, UR4, UR5, URZ, 0x1f ;  /* 0x0000000504047291 */ /* 0x000fc8000f8ff83f */
[----:B------:R-:W-:-:S04]  /*1e70*/  USHF.R.U32.HI UR4, URZ, 0x2, UR4 ;  /* 0x000000023f047899 */ /* 0x000fc80008011604 */
[----:B------:R-:W-:-:S04]  /*1e80*/  UIMAD UR4, UR4, -0x7, UR6 ;  /* 0xfffffff9040478a4 */ /* 0x000fc8000f8e0206 */
[----:B------:R-:W-:-:S04]  /*1e90*/  ULEA UR4, UR4, UR41, 0x3 ;  /* 0x0000002904047291 */ /* 0x000fc8000f8e183f */
[----:B------:R-:W-:-:S04]  /*1ea0*/  UIADD3 UR4, UR4, 0x38, URZ ;  /* 0x0000003804047890 */ /* 0x000fc8000fffe03f */
[----:B------:R-:W-:-:S09]  /*1eb0*/  UPRMT UR4, URZ, 0x654, UR4 ;  /* 0x000006543f047896 */ /* 0x000fd20008000004 */
[----:B------:R-:W-:Y:S01]  /*1ec0*/  SYNCS.ARRIVE.TRANS64.RED.A1T0 RZ, [UR4], RZ ;  /* 0x000000ffffff79a7 */ /* 0x000fe20008100404 */
[----:B------:R-:W-:Y:S05]  /*1ed0*/  @P0 BRA `(.L_x_29) ;  /* 0x0000000000040947 */ /* 0x000fea0003800000 */
[----:B------:R-:W-:Y:S01]  /*1ee0*/  BPT.TRAP 0x1 ;  /* 0x000000040000795c */ /* 0x000fe20000300000 */
.L_x_29:
[----:B------:R-:W-:Y:S01]  /*1ef0*/  SHF.L.U32 R0, R73, 0x1f, RZ ;  /* 0x0000001f49007819 */ /* 0x000fe200000006ff */
[----:B------:R-:W-:Y:S01]  /*1f00*/  UIADD3 UR38, UR46, UR38, URZ ;  /* 0x000000262e267290 */ /* 0x000fe2000fffe03f */
[----:B------:R-:W3:Y:S01]  /*1f10*/  LDC R7, c[0x0][0x288] ;  /* 0x0000a200ff077b82 */ /* 0x000ee20000000800 */
[----:B------:R-:W-:Y:S01]  /*1f20*/  UISETP.GE.U32.AND UP1, UPT, UR46, 0x7, UPT ;  /* 0x000000072e00788c */ /* 0x000fe2000bf26070 */
[----:B------:R-:W-:Y:S01]  /*1f30*/  IMAD.SHL.U32 R8, R60, 0x2, RZ ;  /* 0x000000023c087824 */ /* 0x000fe200078e00ff */
[----:B------:R-:W-:Y:S02]  /*1f40*/  UISETP.GT.U32.AND UP0, UPT, UR38, 0x6, UPT ;  /* 0x000000062600788c */ /* 0x000fe4000bf04070 */
[----:B------:R-:W-:Y:S02]  /*1f50*/  UIMAD.WIDE.U32 UR4, UR38, 0x24924925, URZ ;  /* 0x24924925260478a5 */ /* 0x000fe4000f8e003f */
[----:B------:R-:W-:Y:S01]  /*1f60*/  UISETP.LT.U32.AND UP0, UPT, UR46, 0x7, UP0 ;  /* 0x000000072e00788c */ /* 0x000fe20008701070 */
[----:B------:R-:W4:Y:S01]  /*1f70*/  SYNCS.PHASECHK.TRANS64.TRYWAIT P0, [R61+UR42+0x10], R0 ;  /* 0x000010003d0075a7 */ /* 0x000f22000800016a */
[----:B------:R-:W-:Y:S01]  /*1f80*/  UIADD3 UR4, UR38, -UR5, URZ ;  /* 0x8000000526047290 */ /* 0x000fe2000fffe03f */
[----:B------:R-:W-:Y:S01]  /*1f90*/  SHF.R.S32.HI R9, RZ, 0x1f, R8 ;  /* 0x0000001fff097819 */ /* 0x000fe20000011408 */
[----:B------:R-:W-:-:S02]  /*1fa0*/  USEL UR6, URZ, 0x1, !UP0 ;  /* 0x000000013f067887 */ /* 0x000fc4000c000000 */
[----:B------:R-:W-:Y:S02]  /*1fb0*/  ULEA.HI UR4, UR4, UR5, URZ, 0x1f ;  /* 0x0000000504047291 */ /* 0x000fe4000f8ff83f */
[----:B------:R-:W-:Y:S02]  /*1fc0*/  ULOP3.LUT UR39, UR39, UR6, URZ, 0x3c, !UPT ;  /* 0x0000000627277292 */ /* 0x000fe4000f8e3c3f */
[----:B------:R-:W-:-:S04]  /*1fd0*/  USHF.R.U32.HI UR4, URZ, 0x2, UR4 ;  /* 0x000000023f047899 */ /* 0x000fc80008011604 */
[----:B------:R-:W-:Y:S02]  /*1fe0*/  @UP1 ULOP3.LUT UR39, UR39, 0x1, UR4, 0x78, !UPT ;  /* 0x0000000127271892 */ /* 0x000fe4000f8e7804 */
[----:B------:R-:W-:Y:S01]  /*1ff0*/  UIMAD UR38, UR4, -0x7, UR38 ;  /* 0xfffffff9042678a4 */ /* 0x000fe2000f8e0226 */
[----:B---34-:R-:W-:Y:S11]  /*2000*/  @!P0 BRA `(.L_x_31) ;  /* 0x0000003400ac8947 */ /* 0x018ff60003800000 */
.L_x_124:
[----:B---3--:R-:W-:Y:S01]  /*2010*/  IMAD.SHL.U32 R0, R19, 0x40, RZ ;  /* 0x0000004013007824 */ /* 0x008fe200078e00ff */
[----:B------:R-:W-:Y:S01]  /*2020*/  ULDC UR6, c[0x0][0x284] ;  /* 0x0000a10000067ab9 */ /* 0x000fe20000000800 */
[----:B------:R-:W-:Y:S01]  /*2030*/  IMAD.SHL.U32 R14, R22, 0x40, RZ ;  /* 0x00000040160e7824 */ /* 0x000fe200078e00ff */
[----:B------:R-:W-:Y:S01]  /*2040*/  SHF.R.S32.HI R11, RZ, 0x1f, R2 ;  /* 0x0000001fff0b7819 */ /* 0x000fe20000011402 */
[----:B------:R-:W-:Y:S01]  /*2050*/  ULDC.64 UR4, c[0x0][0x5d0] ;  /* 0x0001740000047ab9 */ /* 0x000fe20000000a00 */
[----:B------:R-:W-:Y:S01]  /*2060*/  ISETP.GE.AND P0, PT, R0, UR6, PT ;  /* 0x0000000600007c0c */ /* 0x000fe2000bf06270 */
[----:B--2---:R-:W-:Y:S01]  /*2070*/  IMAD.WIDE.U32 R4, R2, UR4, R8 ;  /* 0x0000000402047c25 */ /* 0x004fe2000f8e0008 */
[----:B------:R-:W-:Y:S02]  /*2080*/  SHF.R.S32.HI R15, RZ, 0x1f, R14 ;  /* 0x0000001fff0f7819 */ /* 0x000fe4000001140e */
[C---:B------:R-:W-:Y:S01]  /*2090*/  ISETP.GE.OR P0, PT, R14.reuse, R7, P0 ;  /* 0x000000070e00720c */ /* 0x040fe20000706670 */
[----:B-1----:R-:W-:Y:S01]  /*20a0*/  IMAD R3, R11, UR4, RZ ;  /* 0x000000040b037c24 */ /* 0x002fe2000f8e02ff */
[----:B------:R-:W-:-:S03]  /*20b0*/  IADD3 R4, P1, R14, R4, RZ ;  /* 0x000000040e047210 */ /* 0x000fc60007f3e0ff */
[----:B------:R-:W-:-:S05]  /*20c0*/  IMAD R3, R2, UR5, R3 ;  /* 0x0000000502037c24 */ /* 0x000fca000f8e0203 */
[----:B------:R-:W-:-:S03]  /*20d0*/  IADD3.X R5, R15, R5, R3, P1, !PT ;  /* 0x000000050f057210 */ /* 0x000fc60000ffe403 */
[----:B------:R-:W-:Y:S05]  /*20e0*/  @P0 BRA `(.L_x_32) ;  /* 0x0000001c00200947 */ /* 0x000fea0003800000 */
[----:B------:R-:W1:Y:S01]  /*20f0*/  LDC.64 R74, c[0x0][0x5c8] ;  /* 0x00017200ff4a7b82 */ /* 0x000e620000000a00 */
[----:B-----5:R-:W-:Y:S01]  /*2100*/  FSETP.NEU.AND P1, PT, R57, RZ, PT ;  /* 0x000000ff3900720b */ /* 0x020fe20003f2d000 */
[----:B------:R-:W-:Y:S01]  /*2110*/  IMAD R3, R60, -0x2, R7 ;  /* 0xfffffffe3c037824 */ /* 0x000fe200078e0207 */
[----:B------:R-:W-:Y:S01]  /*2120*/  BSSY B0, `(.L_x_32) ;  /* 0x00001c4000007945 */ /* 0x000fe20003800000 */
[----:B------:R-:W-:-:S04]  /*2130*/  IMAD.WIDE R68, R19, 0x40, R58 ;  /* 0x0000004013447825 */ /* 0x000fc800078e023a */
[----:B------:R-:W-:Y:S02]  /*2140*/  IMAD.IADD R3, R3, 0x1, -R14 ;  /* 0x0000000103037824 */ /* 0x000fe400078e0a0e */
[----:B------:R-:W-:-:S03]  /*2150*/  IMAD.IADD R0, R65, 0x1, -R0 ;  /* 0x0000000141007824 */ /* 0x000fc600078e0a00 */
[----:B------:R-:W-:-:S04]  /*2160*/  ISETP.GT.AND P0, PT, R3, RZ, PT ;  /* 0x000000ff0300720c */ /* 0x000fc80003f04270 */
[----:B------:R-:W-:Y:S01]  /*2170*/  ISETP.GT.AND P4, PT, R0, RZ, P0 ;  /* 0x000000ff0000720c */ /* 0x000fe20000784270 */
[-C--:B-1----:R-:W-:Y:S02]  /*2180*/  IMAD R6, R69, R74.reuse, RZ ;  /* 0x0000004a45067224 */ /* 0x082fe400078e02ff */
[----:B------:R-:W-:-:S04]  /*2190*/  IMAD.WIDE.U32 R70, R68, R74, R4 ;  /* 0x0000004a44467225 */ /* 0x000fc800078e0004 */
[----:B------:R-:W-:-:S04]  /*21a0*/  IMAD R5, R68, R75, R6 ;  /* 0x0000004b44057224 */ /* 0x000fc800078e0206 */
[----:B------:R-:W-:Y:S01]  /*21b0*/  IMAD.IADD R7, R71, 0x1, R5 ;  /* 0x0000000147077824 */ /* 0x000fe200078e0205 */
[----:B------:R-:W-:Y:S06]  /*21c0*/  @!P1 BRA `(.L_x_33) ;  /* 0x0000001000e49947 */ /* 0x000fec0003800000 */
[----:B------:R-:W1:Y:S01]  /*21d0*/  LDC.64 R76, c[0x0][0x5b8] ;  /* 0x00016e00ff4c7b82 */ /* 0x000e620000000a00 */
[----:B------:R-:W-:-:S07]  /*21e0*/  ULDC.64 UR4, c[0x0][0x5c0] ;  /* 0x0001700000047ab9 */ /* 0x000fce0000000a00 */
[----:B------:R-:W2:Y:S08]  /*21f0*/  LDC.64 R78, c[0x0][0x5b0] ;  /* 0x00016c00ff4e7b82 */ /* 0x000eb00000000a00 */
[----:B------:R-:W0:Y:S01]  /*2200*/  LDC.64 R80, c[0x0][0x5a8] ;  /* 0x00016a00ff507b82 */ /* 0x000e220000000a00 */
[-C--:B-1----:R-:W-:Y:S02]  /*2210*/  IMAD R6, R11, R76.reuse, RZ ;  /* 0x0000004c0b067224 */ /* 0x082fe400078e02ff */
[----:B------:R-:W-:-:S04]  /*2220*/  IMAD.WIDE.U32 R4, R2, R76, R8 ;  /* 0x0000004c02047225 */ /* 0x000fc800078e0008 */
[----:B------:R-:W-:Y:S01]  /*2230*/  IMAD R71, R2, R77, R6 ;  /* 0x0000004d02477224 */ /* 0x000fe200078e0206 */
[----:B------:R-:W-:Y:S01]  /*2240*/  IADD3 R10, P1, R14, R4, RZ ;  /* 0x000000040e0a7210 */ /* 0x000fe20007f3e0ff */
[----:B--2---:R-:W-:-:S03]  /*2250*/  IMAD R4, R69, R78, RZ ;  /* 0x0000004e45047224 */ /* 0x004fc600078e02ff */
[----:B------:R-:W-:Y:S01]  /*2260*/  IADD3.X R11, R15, R5, R71, P1, !PT ;  /* 0x000000050f0b7210 */ /* 0x000fe20000ffe447 */
[C---:B------:R-:W-:Y:S02]  /*2270*/  IMAD R69, R68.reuse, R79, R4 ;  /* 0x0000004f44457224 */ /* 0x040fe400078e0204 */
[----:B------:R-:W-:-:S04]  /*2280*/  IMAD.WIDE.U32 R4, R68, R78, R10 ;  /* 0x0000004e44047225 */ /* 0x000fc800078e000a */
[----:B------:R-:W-:Y:S01]  /*2290*/  IMAD.IADD R5, R5, 0x1, R69 ;  /* 0x0000000105057824 */ /* 0x000fe200078e0245 */
[----:B0-----:R-:W-:-:S04]  /*22a0*/  LEA R12, P1, R4, R80, 0x2 ;  /* 0x00000050040c7211 */ /* 0x001fc800078210ff */
[----:B------:R-:W-:-:S05]  /*22b0*/  LEA.HI.X R13, R4, R81, R5, 0x2, P1 ;  /* 0x00000051040d7211 */ /* 0x000fca00008f1405 */
[----:B------:R0:W2:Y:S01]  /*22c0*/  @P4 LDG.E.LTC128B R22, desc[UR36][R12.64] ;  /* 0x000000240c164981 */ /* 0x0000a2000c1e1920 */
[----:B------:R-:W-:Y:S01]  /*22d0*/  IMAD.WIDE.U32 R4, R68, R78, R14 ;  /* 0x0000004e44047225 */ /* 0x000fe200078e000e */
[----:B------:R-:W-:Y:S01]  /*22e0*/  SHF.L.U64.HI R67, R78, 0x3, R79 ;  /* 0x000000034e437819 */ /* 0x000fe2000001024f */
[----:B------:R-:W-:Y:S01]  /*22f0*/  BSSY B1, `(.L_x_34) ;  /* 0x0000017000017945 */ /* 0x000fe20003800000 */
[----:B------:R-:W-:Y:S01]  /*2300*/  ISETP.GT.AND P0, PT, R0, 0x8, P0 ;  /* 0x000000080000780c */ /* 0x000fe20000704270 */
[----:B------:R-:W-:Y:S01]  /*2310*/  IMAD.SHL.U32 R66, R78, 0x8, RZ ;  /* 0x000000084e427824 */ /* 0x000fe200078e00ff */
[----:B------:R-:W-:-:S03]  /*2320*/  IADD3 R20, P1, R8, R4, RZ ;  /* 0x0000000408147210 */ /* 0x000fc60007f3e0ff */
[----:B------:R-:W-:Y:S01]  /*2330*/  IMAD.WIDE.U32 R66, R68, R78, R66 ;  /* 0x0000004e44427225 */ /* 0x000fe200078e0042 */
[----:B------:R-:W-:Y:S02]  /*2340*/  IADD3.X R21, R9, R69, R5, P1, !PT ;  /* 0x0000004509157210 */ /* 0x000fe40000ffe405 */
[----:B------:R-:W-:Y:S01]  /*2350*/  LEA R6, P1, R70, UR4, 0x2 ;  /* 0x0000000446067c11 */ /* 0x000fe2000f8210ff */
[----:B------:R-:W-:Y:S01]  /*2360*/  IMAD.IADD R69, R69, 0x1, R67 ;  /* 0x0000000145457824 */ /* 0x000fe200078e0243 */
[----:B0-----:R-:W-:Y:S01]  /*2370*/  IADD3 R13, P2, R10, R66, RZ ;  /* 0x000000420a0d7210 */ /* 0x001fe20007f5e0ff */
[----:B------:R-:W-:Y:S01]  /*2380*/  IMAD.WIDE.U32 R20, R2, R76, R20 ;  /* 0x0000004c02147225 */ /* 0x000fe200078e0014 */
[----:B------:R-:W-:Y:S02]  /*2390*/  LEA.HI.X R7, R70, UR5, R7, 0x2, P1 ;  /* 0x0000000546077c11 */ /* 0x000fe400088f1407 */
[-C--:B------:R-:W-:Y:S01]  /*23a0*/  LEA R12, P3, R13, R80.reuse, 0x2 ;  /* 0x000000500d0c7211 */ /* 0x080fe200078610ff */
[----:B------:R-:W-:Y:S01]  /*23b0*/  IMAD.IADD R19, R71, 0x1, R21 ;  /* 0x0000000147137824 */ /* 0x000fe200078e0215 */
[----:B------:R-:W-:Y:S01]  /*23c0*/  LEA R4, P1, R20, R80, 0x2 ;  /* 0x0000005014047211 */ /* 0x000fe200078210ff */
[----:B--2---:R-:W-:-:S04]  /*23d0*/  FMUL R5, R22, R57 ;  /* 0x0000003916057220 */ /* 0x004fc80000400000 */
[----:B------:R-:W-:Y:S01]  /*23e0*/  FFMA R21, R24, R56, R5 ;  /* 0x0000003818157223 */ /* 0x000fe20000000005 */
[----:B------:R-:W-:Y:S01]  /*23f0*/  LEA.HI.X R5, R20, R81, R19, 0x2, P1 ;  /* 0x0000005114057211 */ /* 0x000fe200008f1413 */
[----:B------:R-:W-:Y:S01]  /*2400*/  IMAD.X R20, R69, 0x1, R11, P2 ;  /* 0x0000000145147824 */ /* 0x000fe200010e060b */
[----:B------:R-:W-:Y:S02]  /*2410*/  ISETP.GT.AND P1, PT, R3, 0x1, PT ;  /* 0x000000010300780c */ /* 0x000fe40003f24270 */
[----:B------:R0:W-:Y:S02]  /*2420*/  @P4 STG.E desc[UR36][R6.64], R21 ;  /* 0x0000001506004986 */ /* 0x0001e4000c101924 */
[----:B------:R-:W-:-:S13]  /*2430*/  ISETP.GT.AND P4, PT, R0, RZ, P1 ;  /* 0x000000ff0000720c */ /* 0x000fda0000f84270 */
[----:B0-----:R-:W-:Y:S05]  /*2440*/  @!P4 BRA `(.L_x_35) ;  /* 0x000000000004c947 */ /* 0x001fea0003800000 */
[----:B------:R0:W5:Y:S02]  /*2450*/  LDG.E.LTC128B R22, desc[UR36][R4.64+0x4] ;  /* 0x0000042404167981 */ /* 0x000164000c1e1920 */
.L_x_35:
[----:B------:R-:W-:Y:S05]  /*2460*/  BSYNC B1 ;  /* 0x0000000000017941 */ /* 0x000fea0003800000 */
.L_x_34:
[----:B-----5:R-:W-:Y:S01]  /*2470*/  FMUL R10, R22, R57 ;  /* 0x00000039160a7220 */ /* 0x020fe20000400000 */
[----:B------:R-:W-:-:S03]  /*2480*/  LEA.HI.X R13, R13, R81, R20, 0x2, P3 ;  /* 0x000000510d0d7211 */ /* 0x000fc600018f1414 */
[----:B------:R-:W-:-:S05]  /*2490*/  FFMA R25, R25, R56, R10 ;  /* 0x0000003819197223 */ /* 0x000fca000000000a */
[----:B------:R1:W-:Y:S04]  /*24a0*/  @P4 STG.E desc[UR36][R6.64+0x4], R25 ;  /* 0x0000041906004986 */ /* 0x0003e8000c101924 */
[----:B------:R-:W2:Y:S01]  /*24b0*/  @P0 LDG.E.LTC128B R22, desc[UR36][R12.64] ;  /* 0x000000240c160981 */ /* 0x000ea2000c1e1920 */
[----:B------:R-:W-:Y:S01]  /*24c0*/  IADD3 R14, P2, P3, R8, R66, R14 ;  /* 0x00000042080e7210 */ /* 0x000fe20007b5e00e */
[----:B------:R-:W-:Y:S01]  /*24d0*/  BSSY B1, `(.L_x_36) ;  /* 0x0000010000017945 */ /* 0x000fe20003800000 */
[C---:B------:R-:W-:Y:S02]  /*24e0*/  SHF.L.U64.HI R11, R74.reuse, 0x5, R75 ;  /* 0x000000054a0b7819 */ /* 0x040fe4000001024b */
[----:B------:R-:W-:Y:S02]  /*24f0*/  IADD3.X R15, R9, R69, R15, P2, P3 ;  /* 0x00000045090f7210 */ /* 0x000fe400017e640f */
[----:B------:R-:W-:-:S02]  /*2500*/  LEA R10, P3, R74, R6, 0x5 ;  /* 0x000000064a0a7211 */ /* 0x000fc400078628ff */
[----:B------:R-:W-:Y:S01]  /*2510*/  ISETP.GT.AND P1, PT, R0, 0x8, P1 ;  /* 0x000000080000780c */ /* 0x000fe20000f24270 */
[----:B------:R-:W-:Y:S01]  /*2520*/  IMAD.WIDE.U32 R14, R2, R76, R14 ;  /* 0x0000004c020e7225 */ /* 0x000fe200078e000e */
[----:B------:R-:W-:-:S03]  /*2530*/  ISETP.GT.AND P2, PT, R3, 0x8, PT ;  /* 0x000000080300780c */ /* 0x000fc60003f44270 */
[----:B------:R-:W-:Y:S01]  /*2540*/  IMAD.X R11, R11, 0x1, R7, P3 ;  /* 0x000000010b0b7824 */ /* 0x000fe200018e0607 */
[----:B------:R-:W-:Y:S01]  /*2550*/  LEA R8, P4, R14, R80, 0x2 ;  /* 0x000000500e087211 */ /* 0x000fe200078810ff */
[----:B------:R-:W-:Y:S02]  /*2560*/  IMAD.IADD R2, R71, 0x1, R15 ;  /* 0x0000000147027824 */ /* 0x000fe400078e020f */
[----:B--2---:R-:W-:-:S04]  /*2570*/  FMUL R9, R22, R57 ;  /* 0x0000003916097220 */ /* 0x004fc80000400000 */
[----:B------:R-:W-:Y:S01]  /*2580*/  FFMA R13, R26, R56, R9 ;  /* 0x000000381a0d7223 */ /* 0x000fe20000000009 */
[----:B------:R-:W-:-:S04]  /*2590*/  LEA.HI.X R9, R14, R81, R2, 0x2, P4 ;  /* 0x000000510e097211 */ /* 0x000fc800020f1402 */
[----:B------:R1:W-:Y:S01]  /*25a0*/  @P0 STG.E desc[UR36][R10.64], R13 ;  /* 0x0000000d0a000986 */ /* 0x0003e2000c101924 */
[----:B------:R-:W-:Y:S05]  /*25b0*/  @!P1 BRA `(.L_x_37) ;  /* 0x0000000000049947 */ /* 0x000fea0003800000 */
[----:B------:R2:W5:Y:S02]  /*25c0*/  LDG.E.LTC128B R22, desc[UR36][R8.64+0x4] ;  /* 0x0000042408167981 */ /* 0x000564000c1e1920 */
.L_x_37:
[----:B------:R-:W-:Y:S05]  /*25d0*/  BSYNC B1 ;  /* 0x0000000000017941 */ /* 0x000fea0003800000 */
.L_x_36:
[----:B-----5:R-:W-:Y:S01]  /*25e0*/  FMUL R2, R22, R57 ;  /* 0x0000003916027220 */ /* 0x020fe20000400000 */
[----:B------:R-:W-:Y:S01]  /*25f0*/  ISETP.GT.AND P3, PT, R0, RZ, P2 ;  /* 0x000000ff0000720c */ /* 0x000fe20001764270 */
[----:B------:R-:W-:Y:S01]  /*2600*/  BSSY B1, `(.L_x_38) ;  /* 0x0000006000017945 */ /* 0x000fe20003800000 */
[----:B------:R-:W-:Y:S01]  /*2610*/  ISETP.GT.AND P0, PT, R3, 0x9, PT ;  /* 0x000000090300780c */ /* 0x000fe20003f04270 */
[----:B------:R-:W-:-:S05]  /*2620*/  FFMA R27, R27, R56, R2 ;  /* 0x000000381b1b7223 */ /* 0x000fca0000000002 */
[----:B------:R3:W-:Y:S05]  /*2630*/  @P1 STG.E desc[UR36][R10.64+0x4], R27 ;  /* 0x0000041b0a001986 */ /* 0x0007ea000c101924 */
[----:B------:R-:W-:Y:S05]  /*2640*/  @!P3 BRA `(.L_x_39) ;  /* 0x000000000004b947 */ /* 0x000fea0003800000 */
[----:B------:R4:W5:Y:S02]  /*2650*/  LDG.E.LTC128B R22, desc[UR36][R4.64+0x20] ;  /* 0x0000202404167981 */ /* 0x000964000c1e1920 */
.L_x_39:
[----:B------:R-:W-:Y:S05]  /*2660*/  BSYNC B1 ;  /* 0x0000000000017941 */ /* 0x000fea0003800000 */
.L_x_38:
[----:B-1---5:R-:W-:Y:S01]  /*2670*/  FMUL R13, R22, R57 ;  /* 0x00000039160d7220 */ /* 0x022fe20000400000 */
[----:B------:R-:W-:Y:S01]  /*2680*/  ISETP.GT.AND P1, PT, R0, RZ, P0 ;  /* 0x000000ff0000720c */ /* 0x000fe20000724270 */
[----:B------:R-:W-:Y:S02]  /*2690*/  BSSY B1, `(.L_x_40) ;  /* 0x0000005000017945 */ /* 0x000fe40003800000 */
[----:B------:R-:W-:-:S05]  /*26a0*/  FFMA R13, R28, R56, R13 ;  /* 0x000000381c0d7223 */ /* 0x000fca000000000d */
[----:B------:R1:W-:Y:S05]  /*26b0*/  @P3 STG.E desc[UR36][R6.64+0x20], R13 ;  /* 0x0000200d06003986 */ /* 0x0003ea000c101924 */
[----:B------:R-:W-:Y:S05]  /*26c0*/  @!P1 BRA `(.L_x_41) ;  /* 0x0000000000049947 */ /* 0x000fea0003800000 */
[----:B------:R0:W5:Y:S02]  /*26d0*/  LDG.E.LTC128B R22, desc[UR36][R4.64+0x24] ;  /* 0x0000242404167981 */ /* 0x000164000c1e1920 */
.L_x_41:
[----:B------:R-:W-:Y:S05]  /*26e0*/  BSYNC B1 ;  /* 0x0000000000017941 */ /* 0x000fea0003800000 */
.L_x_40:
[----:B-----5:R-:W-:Y:S01]  /*26f0*/  FMUL R2, R22, R57 ;  /* 0x0000003916027220 */ /* 0x020fe20000400000 */
[----:B------:R-:W-:Y:S01]  /*2700*/  ISETP.GT.AND P2, PT, R0, 0x8, P2 ;  /* 0x000000080000780c */ /* 0x000fe20001744270 */
[----:B------:R-:W-:Y:S02]  /*2710*/  BSSY B1, `(.L_x_42) ;  /* 0x0000005000017945 */ /* 0x000fe40003800000 */
[----:B------:R-:W-:-:S05]  /*2720*/  FFMA R29, R29, R56, R2 ;  /* 0x000000381d1d7223 */ /* 0x000fca0000000002 */
[----:B------:R0:W-:Y:S05]  /*2730*/  @P1 STG.E desc[UR36][R6.64+0x24], R29 ;  /* 0x0000241d06001986 */ /* 0x0001ea000c101924 */
[----:B------:R-:W-:Y:S05]  /*2740*/  @!P2 BRA `(.L_x_43) ;  /* 0x000000000004a947 */ /* 0x000fea0003800000 */
[----:B------:R0:W5:Y:S02]  /*2750*/  LDG.E.LTC128B R22, desc[UR36][R8.64+0x20] ;  /* 0x0000202408167981 */ /* 0x000164000c1e1920 */
.L_x_43:
[----:B------:R-:W-:Y:S05]  /*2760*/  BSYNC B1 ;  /* 0x0000000000017941 */ /* 0x000fea0003800000 */
.L_x_42:
[----:B-1---5:R-:W-:Y:S01]  /*2770*/  FMUL R13, R22, R57 ;  /* 0x00000039160d7220 */ /* 0x022fe20000400000 */
[----:B------:R-:W-:Y:S01]  /*2780*/  ISETP.GT.AND P0, PT, R0, 0x8, P0 ;  /* 0x000000080000780c */ /* 0x000fe20000704270 */
[----:B------:R-:W-:Y:S01]  /*2790*/  BSSY B1, `(.L_x_44) ;  /* 0x0000006000017945 */ /* 0x000fe20003800000 */
[----:B------:R-:W-:Y:S01]  /*27a0*/  ISETP.GT.AND P1, PT, R3, 0x10, PT ;  /* 0x000000100300780c */ /* 0x000fe20003f24270 */
[----:B------:R-:W-:-:S05]  /*27b0*/  FFMA R13, R30, R56, R13 ;  /* 0x000000381e0d7223 */ /* 0x000fca000000000d */
[----:B------:R1:W-:Y:S05]  /*27c0*/  @P2 STG.E desc[UR36][R10.64+0x20], R13 ;  /* 0x0000200d0a002986 */ /* 0x0003ea000c101924 */
[----:B------:R-:W-:Y:S05]  /*27d0*/  @!P0 BRA `(.L_x_45) ;  /* 0x0000000000048947 */ /* 0x000fea0003800000 */
[----:B------:R0:W5:Y:S02]  /*27e0*/  LDG.E.LTC128B R22, desc[UR36][R8.64+0x24] ;  /* 0x0000242408167981 */ /* 0x000164000c1e1920 */
.L_x_45:
[----:B------:R-:W-:Y:S05]  /*27f0*/  BSYNC B1 ;  /* 0x0000000000017941 */ /* 0x000fea0003800000 */
.L_x_44:
        /* <DEDUP_REMOVED lines=8> */
.L_x_47:
[----:B------:R-:W-:Y:S05]  /*2880*/  BSYNC B1 ;  /* 0x0000000000017941 */ /* 0x000fea0003800000 */
.L_x_46:
[----:B-1---5:R-:W-:Y:S01]  /*2890*/  FMUL R13, R22, R57 ;  /* 0x00000039160d7220 */ /* 0x022fe20000400000 */
[----:B------:R-:W-:Y:S01]  /*28a0*/  ISETP.GT.AND P0, PT, R0, RZ, P2 ;  /* 0x000000ff0000720c */ /* 0x000fe20001704270 */
[----:B------:R-:W-:Y:S02]  /*28b0*/  BSSY B1, `(.L_x_48) ;  /* 0x0000005000017945 */ /* 0x000fe40003800000 */
[----:B------:R-:W-:-:S05]  /*28c0*/  FFMA R13, R32, R56, R13 ;  /* 0x00000038200d7223 */ /* 0x000fca000000000d */
[----:B------:R1:W-:Y:S05]  /*28d0*/  @P3 STG.E desc[UR36][R6.64+0x40], R13 ;  /* 0x0000400d06003986 */ /* 0x0003ea000c101924 */
[----:B------:R-:W-:Y:S05]  /*28e0*/  @!P0 BRA `(.L_x_49) ;  /* 0x0000000000048947 */ /* 0x000fea0003800000 */
[----:B------:R0:W5:Y:S02]  /*28f0*/  LDG.E.LTC128B R22, desc[UR36][R4.64+0x44] ;  /* 0x0000442404167981 */ /* 0x000164000c1e1920 */
.L_x_49:
[----:B------:R-:W-:Y:S05]  /*2900*/  BSYNC B1 ;  /* 0x0000000000017941 */ /* 0x000fea0003800000 */
.L_x_48:
[----:B-----5:R-:W-:Y:S01]  /*2910*/  FMUL R2, R22, R57 ;  /* 0x0000003916027220 */ /* 0x020fe20000400000 */
[----:B------:R-:W-:Y:S01]  /*2920*/  ISETP.GT.AND P1, PT, R0, 0x8, P1 ;  /* 0x000000080000780c */ /* 0x000fe20000f24270 */
[----:B------:R-:W-:Y:S02]  /*2930*/  BSSY B1, `(.L_x_50) ;  /* 0x0000005000017945 */ /* 0x000fe40003800000 */
[----:B------:R-:W-:-:S05]  /*2940*/  FFMA R33, R33, R56, R2 ;  /* 0x0000003821217223 */ /* 0x000fca0000000002 */
[----:B------:R0:W-:Y:S05]  /*2950*/  @P0 STG.E desc[UR36][R6.64+0x44], R33 ;  /* 0x0000442106000986 */ /* 0x0001ea000c101924 */
[----:B------:R-:W-:Y:S05]  /*2960*/  @!P1 BRA `(.L_x_51) ;  /* 0x0000000000049947 */ /* 0x000fea0003800000 */
[----:B------:R0:W5:Y:S02]  /*2970*/  LDG.E.LTC128B R22, desc[UR36][R8.64+0x40] ;  /* 0x0000402408167981 */ /* 0x000164000c1e1920 */
.L_x_51:
[----:B------:R-:W-:Y:S05]  /*2980*/  BSYNC B1 ;  /* 0x0000000000017941 */ /* 0x000fea0003800000 */
.L_x_50:
        /* <DEDUP_REMOVED lines=8> */
.L_x_53:
[----:B------:R-:W-:Y:S05]  /*2a10*/  BSYNC B1 ;  /* 0x0000000000017941 */ /* 0x000fea0003800000 */
.L_x_52:
        /* <DEDUP_REMOVED lines=8> */
.L_x_55:
[----:B------:R-:W-:Y:S05]  /*2aa0*/  BSYNC B1 ;  /* 0x0000000000017941 */ /* 0x000fea0003800000 */
.L_x_54:
[----:B-1---5:R-:W-:Y:S01]  /*2ab0*/  FMUL R13, R22, R57 ;  /* 0x00000039160d7220 */ /* 0x022fe20000400000 */
[----:B------:R-:W-:Y:S01]  /*2ac0*/  ISETP.GT.AND P2, PT, R0, RZ, P1 ;  /* 0x000000ff0000720c */ /* 0x000fe20000f44270 */
[----:B------:R-:W-:Y:S02]  /*2ad0*/  BSSY B1, `(.L_x_56) ;  /* 0x0000005000017945 */ /* 0x000fe40003800000 */
[----:B------:R-:W-:-:S05]  /*2ae0*/  FFMA R13, R36, R56, R13 ;  /* 0x00000038240d7223 */ /* 0x000fca000000000d */
[----:B------:R1:W-:Y:S05]  /*2af0*/  @P3 STG.E desc[UR36][R6.64+0x60], R13 ;  /* 0x0000600d06003986 */ /* 0x0003ea000c101924 */
[----:B------:R-:W-:Y:S05]  /*2b00*/  @!P2 BRA `(.L_x_57) ;  /* 0x000000000004a947 */ /* 0x000fea0003800000 */
[----:B------:R0:W5:Y:S02]  /*2b10*/  LDG.E.LTC128B R22, desc[UR36][R4.64+0x64] ;  /* 0x0000642404167981 */ /* 0x000164000c1e1920 */
.L_x_57:
[----:B------:R-:W-:Y:S05]  /*2b20*/  BSYNC B1 ;  /* 0x0000000000017941 */ /* 0x000fea0003800000 */
.L_x_56:
[----:B-----5:R-:W-:Y:S01]  /*2b30*/  FMUL R2, R22, R57 ;  /* 0x0000003916027220 */ /* 0x020fe20000400000 */
[----:B------:R-:W-:Y:S01]  /*2b40*/  ISETP.GT.AND P0, PT, R0, 0x8, P0 ;  /* 0x000000080000780c */ /* 0x000fe20000704270 */
[----:B------:R-:W-:Y:S02]  /*2b50*/  BSSY B1, `(.L_x_58) ;  /* 0x0000005000017945 */ /* 0x000fe40003800000 */
[----:B------:R-:W-:-:S05]  /*2b60*/  FFMA R37, R37, R56, R2 ;  /* 0x0000003825257223 */ /* 0x000fca0000000002 */
[----:B------:R0:W-:Y:S05]  /*2b70*/  @P2 STG.E desc[UR36][R6.64+0x64], R37 ;  /* 0x0000642506002986 */ /* 0x0001ea000c101924 */
[----:B------:R-:W-:Y:S05]  /*2b80*/  @!P0 BRA `(.L_x_59) ;  /* 0x0000000000048947 */ /* 0x000fea0003800000 */
[----:B------:R0:W5:Y:S02]  /*2b90*/  LDG.E.LTC128B R22, desc[UR36][R8.64+0x60] ;  /* 0x0000602408167981 */ /* 0x000164000c1e1920 */
.L_x_59:
[----:B------:R-:W-:Y:S05]  /*2ba0*/  BSYNC B1 ;  /* 0x0000000000017941 */ /* 0x000fea0003800000 */
.L_x_58:
        /* <DEDUP_REMOVED lines=8> */
.L_x_61:
[----:B------:R-:W-:Y:S05]  /*2c30*/  BSYNC B1 ;  /* 0x0000000000017941 */ /* 0x000fea0003800000 */
.L_x_60:
        /* <DEDUP_REMOVED lines=8> */
.L_x_63:
[----:B------:R-:W-:Y:S05]  /*2cc0*/  BSYNC B1 ;  /* 0x0000000000017941 */ /* 0x000fea0003800000 */
.L_x_62:
[----:B-1---5:R-:W-:Y:S01]  /*2cd0*/  FMUL R13, R22, R57 ;  /* 0x00000039160d7220 */ /* 0x022fe20000400000 */
[----:B------:R-:W-:Y:S01]  /*2ce0*/  ISETP.GT.AND P1, PT, R0, RZ, P0 ;  /* 0x000000ff0000720c */ /* 0x000fe20000724270 */
[----:B------:R-:W-:Y:S02]  /*2cf0*/  BSSY B1, `(.L_x_64) ;  /* 0x0000005000017945 */ /* 0x000fe40003800000 */
[----:B------:R-:W-:-:S05]  /*2d00*/  FFMA R13, R40, R56, R13 ;  /* 0x00000038280d7223 */ /* 0x000fca000000000d */
[----:B------:R1:W-:Y:S05]  /*2d10*/  @P3 STG.E desc[UR36][R6.64+0x80], R13 ;  /* 0x0000800d06003986 */ /* 0x0003ea000c101924 */
[----:B------:R-:W-:Y:S05]  /*2d20*/  @!P1 BRA `(.L_x_65) ;  /* 0x0000000000049947 */ /* 0x000fea0003800000 */
[----:B------:R0:W5:Y:S02]  /*2d30*/  LDG.E.LTC128B R22, desc[UR36][R4.64+0x84] ;  /* 0x0000842404167981 */ /* 0x000164000c1e1920 */
.L_x_65:
[----:B------:R-:W-:Y:S05]  /*2d40*/  BSYNC B1 ;  /* 0x0000000000017941 */ /* 0x000fea0003800000 */
.L_x_64:
[----:B-----5:R-:W-:Y:S01]  /*2d50*/  FMUL R2, R22, R57 ;  /* 0x0000003916027220 */ /* 0x020fe20000400000 */
[----:B------:R-:W-:Y:S01]  /*2d60*/  ISETP.GT.AND P2, PT, R0, 0x8, P2 ;  /* 0x000000080000780c */ /* 0x000fe20001744270 */
[----:B------:R-:W-:Y:S02]  /*2d70*/  BSSY B1, `(.L_x_66) ;  /* 0x0000005000017945 */ /* 0x000fe40003800000 */
[----:B------:R-:W-:-:S05]  /*2d80*/  FFMA R41, R41, R56, R2 ;  /* 0x0000003829297223 */ /* 0x000fca0000000002 */
[----:B------:R0:W-:Y:S05]  /*2d90*/  @P1 STG.E desc[UR36][R6.64+0x84], R41 ;  /* 0x0000842906001986 */ /* 0x0001ea000c101924 */
[----:B------:R-:W-:Y:S05]  /*2da0*/  @!P2 BRA `(.L_x_67) ;  /* 0x000000000004a947 */ /* 0x000fea0003800000 */
[----:B------:R0:W5:Y:S02]  /*2db0*/  LDG.E.LTC128B R22, desc[UR36][R8.64+0x80] ;  /* 0x0000802408167981 */ /* 0x000164000c1e1920 */
.L_x_67:
[----:B------:R-:W-:Y:S05]  /*2dc0*/  BSYNC B1 ;  /* 0x0000000000017941 */ /* 0x000fea0003800000 */
.L_x_66:
        /* <DEDUP_REMOVED lines=8> */
.L_x_69:
[----:B------:R-:W-:Y:S05]  /*2e50*/  BSYNC B1 ;  /* 0x0000000000017941 */ /* 0x000fea0003800000 */
.L_x_68:
        /* <DEDUP_REMOVED lines=8> */
.L_x_71:
[----:B------:R-:W-:Y:S05]  /*2ee0*/  BSYNC B1 ;  /* 0x0000000000017941 */ /* 0x000fea0003800000 */
.L_x_70:
[----:B-1---5:R-:W-:Y:S01]  /*2ef0*/  FMUL R13, R22, R57 ;  /* 0x00000039160d7220 */ /* 0x022fe20000400000 */
[----:B------:R-:W-:Y:S01]  /*2f00*/  ISETP.GT.AND P0, PT, R0, RZ, P2 ;  /* 0x000000ff0000720c */ /* 0x000fe20001704270 */
[----:B------:R-:W-:Y:S02]  /*2f10*/  BSSY B1, `(.L_x_72) ;  /* 0x0000005000017945 */ /* 0x000fe40003800000 */
[----:B------:R-:W-:-:S05]  /*2f20*/  FFMA R13, R44, R56, R13 ;  /* 0x000000382c0d7223 */ /* 0x000fca000000000d */
[----:B------:R1:W-:Y:S05]  /*2f30*/  @P3 STG.E desc[UR36][R6.64+0xa0], R13 ;  /* 0x0000a00d06003986 */ /* 0x0003ea000c101924 */
[----:B------:R-:W-:Y:S05]  /*2f40*/  @!P0 BRA `(.L_x_73) ;  /* 0x0000000000048947 */ /* 0x000fea0003800000 */
[----:B------:R0:W5:Y:S02]  /*2f50*/  LDG.E.LTC128B R22, desc[UR36][R4.64+0xa4] ;  /* 0x0000a42404167981 */ /* 0x000164000c1e1920 */
.L_x_73:
[----:B------:R-:W-:Y:S05]  /*2f60*/  BSYNC B1 ;  /* 0x0000000000017941 */ /* 0x000fea0003800000 */
.L_x_72:
[----:B-----5:R-:W-:Y:S01]  /*2f70*/  FMUL R2, R22, R57 ;  /* 0x0000003916027220 */ /* 0x020fe20000400000 */
[----:B------:R-:W-:Y:S01]  /*2f80*/  ISETP.GT.AND P1, PT, R0, 0x8, P1 ;  /* 0x000000080000780c */ /* 0x000fe20000f24270 */
[----:B------:R-:W-:Y:S02]  /*2f90*/  BSSY B1, `(.L_x_74) ;  /* 0x0000005000017945 */ /* 0x000fe40003800000 */
[----:B------:R-:W-:-:S05]  /*2fa0*/  FFMA R45, R45, R56, R2 ;  /* 0x000000382d2d7223 */ /* 0x000fca0000000002 */
[----:B------:R0:W-:Y:S05]  /*2fb0*/  @P0 STG.E desc[UR36][R6.64+0xa4], R45 ;  /* 0x0000a42d06000986 */ /* 0x0001ea000c101924 */
[----:B------:R-:W-:Y:S05]  /*2fc0*/  @!P1 BRA `(.L_x_75) ;  /* 0x0000000000049947 */ /* 0x000fea0003800000 */
[----:B------:R0:W5:Y:S02]  /*2fd0*/  LDG.E.LTC128B R22, desc[UR36][R8.64+0xa0] ;  /* 0x0000a02408167981 */ /* 0x000164000c1e1920 */
.L_x_75:
[----:B------:R-:W-:Y:S05]  /*2fe0*/  BSYNC B1 ;  /* 0x0000000000017941 */ /* 0x000fea0003800000 */
.L_x_74:
        /* <DEDUP_REMOVED lines=8> */
.L_x_77:
[----:B------:R-:W-:Y:S05]  /*3070*/  BSYNC B1 ;  /* 0x0000000000017941 */ /* 0x000fea0003800000 */
.L_x_76:
        /* <DEDUP_REMOVED lines=8> */
.L_x_79:
[----:B------:R-:W-:Y:S05]  /*3100*/  BSYNC B1 ;  /* 0x0000000000017941 */ /* 0x000fea0003800000 */
.L_x_78:
[----:B-1---5:R-:W-:Y:S01]  /*3110*/  FMUL R13, R22, R57 ;  /* 0x00000039160d7220 */ /* 0x022fe20000400000 */
[----:B------:R-:W-:Y:S01]  /*3120*/  ISETP.GT.AND P2, PT, R0, RZ, P1 ;  /* 0x000000ff0000720c */ /* 0x000fe20000f44270 */
[----:B------:R-:W-:Y:S02]  /*3130*/  BSSY B1, `(.L_x_80) ;  /* 0x0000005000017945 */ /* 0x000fe40003800000 */
[----:B------:R-:W-:-:S05]  /*3140*/  FFMA R13, R48, R56, R13 ;  /* 0x00000038300d7223 */ /* 0x000fca000000000d */
[----:B------:R1:W-:Y:S05]  /*3150*/  @P3 STG.E desc[UR36][R6.64+0xc0], R13 ;  /* 0x0000c00d06003986 */ /* 0x0003ea000c101924 */
[----:B------:R-:W-:Y:S05]  /*3160*/  @!P2 BRA `(.L_x_81) ;  /* 0x000000000004a947 */ /* 0x000fea0003800000 */
[----:B------:R0:W5:Y:S02]  /*3170*/  LDG.E.LTC128B R22, desc[UR36][R4.64+0xc4] ;  /* 0x0000c42404167981 */ /* 0x000164000c1e1920 */
.L_x_81:
[----:B------:R-:W-:Y:S05]  /*3180*/  BSYNC B1 ;  /* 0x0000000000017941 */ /* 0x000fea0003800000 */
.L_x_80:
[----:B-----5:R-:W-:Y:S01]  /*3190*/  FMUL R2, R22, R57 ;  /* 0x0000003916027220 */ /* 0x020fe20000400000 */
[----:B------:R-:W-:Y:S01]  /*31a0*/  ISETP.GT.AND P0, PT, R0, 0x8, P0 ;  /* 0x000000080000780c */ /* 0x000fe20000704270 */
[----:B------:R-:W-:Y:S02]  /*31b0*/  BSSY B1, `(.L_x_82) ;  /* 0x0000005000017945 */ /* 0x000fe40003800000 */
[----:B------:R-:W-:-:S05]  /*31c0*/  FFMA R49, R49, R56, R2 ;  /* 0x0000003831317223 */ /* 0x000fca0000000002 */
[----:B------:R0:W-:Y:S05]  /*31d0*/  @P2 STG.E desc[UR36][R6.64+0xc4], R49 ;  /* 0x0000c43106002986 */ /* 0x0001ea000c101924 */
[----:B------:R-:W-:Y:S05]  /*31e0*/  @!P0 BRA `(.L_x_83) ;  /* 0x0000000000048947 */ /* 0x000fea0003800000 */
[----:B------:R0:W5:Y:S02]  /*31f0*/  LDG.E.LTC128B R22, desc[UR36][R8.64+0xc0] ;  /* 0x0000c02408167981 */ /* 0x000164000c1e1920 */
.L_x_83:
[----:B------:R-:W-:Y:S05]  /*3200*/  BSYNC B1 ;  /* 0x0000000000017941 */ /* 0x000fea0003800000 */
.L_x_82:
        /* <DEDUP_REMOVED lines=8> */
.L_x_85:
[----:B------:R-:W-:Y:S05]  /*3290*/  BSYNC B1 ;  /* 0x0000000000017941 */ /* 0x000fea0003800000 */
.L_x_84:
[----:B-----5:R-:W-:Y:S01]  /*32a0*/  FMUL R2, R22, R57 ;  /* 0x0000003916027220 */ /* 0x020fe20000400000 */
[----:B------:R-:W-:Y:S01]  /*32b0*/  ISETP.GT.AND P0, PT, R3, 0x39, PT ;  /* 0x000000390300780c */ /* 0x000fe20003f04270 */
[----:B------:R-:W-:Y:S01]  /*32c0*/  @P1 IMAD.MOV.U32 R3, RZ, RZ, R11 ;  /* 0x000000ffff031224 */ /* 0x000fe200078e000b */
[----:B------:R-:W-:Y:S01]  /*32d0*/  ISETP.GT.AND P3, PT, R0, RZ, P2 ;  /* 0x000000ff0000720c */ /* 0x000fe20001764270 */
[----:B------:R-:W-:Y:S01]  /*32e0*/  FFMA R51, R51, R56, R2 ;  /* 0x0000003833337223 */ /* 0x000fe20000000002 */
[----:B------:R-:W-:Y:S01]  /*32f0*/  @P1 IMAD.MOV.U32 R2, RZ, RZ, R10 ;  /* 0x000000ffff021224 */ /* 0x000fe200078e000a */
[----:B------:R-:W-:Y:S04]  /*3300*/  BSSY B1, `(.L_x_86) ;  /* 0x0000004000017945 */ /* 0x000fe80003800000 */
[----:B------:R0:W-:Y:S06]  /*3310*/  @P1 STG.E desc[UR36][R2.64+0xc4], R51 ;  /* 0x0000c43302001986 */ /* 0x0001ec000c101924 */
[----:B------:R-:W-:Y:S05]  /*3320*/  @!P3 BRA `(.L_x_87) ;  /* 0x000000000004b947 */ /* 0x000fea0003800000 */
[----:B------:R0:W5:Y:S02]  /*3330*/  LDG.E.LTC128B R22, desc[UR36][R4.64+0xe0] ;  /* 0x0000e02404167981 */ /* 0x000164000c1e1920 */
.L_x_87:
[----:B------:R-:W-:Y:S05]  /*3340*/  BSYNC B1 ;  /* 0x0000000000017941 */ /* 0x000fea0003800000 */
.L_x_86:
[----:B0----5:R-:W-:Y:S01]  /*3350*/  FMUL R3, R22, R57 ;  /* 0x0000003916037220 */ /* 0x021fe20000400000 */
[----:B------:R-:W-:Y:S01]  /*3360*/  @P3 IMAD.MOV.U32 R2, RZ, RZ, R6 ;  /* 0x000000ffff023224 */ /* 0x000fe200078e0006 */
[----:B------:R-:W-:Y:S01]  /*3370*/  ISETP.GT.AND P1, PT, R0, RZ, P0 ;  /* 0x000000ff0000720c */ /* 0x000fe20000724270 */
[----:B------:R-:W-:Y:S01]  /*3380*/  BSSY B1, `(.L_x_88) ;  /* 0x0000006000017945 */ /* 0x000fe20003800000 */
[----:B-1----:R-:W-:Y:S01]  /*3390*/  FFMA R13, R52, R56, R3 ;  /* 0x00000038340d7223 */ /* 0x002fe20000000003 */
[----:B------:R-:W-:-:S05]  /*33a0*/  @P3 IMAD.MOV.U32 R3, RZ, RZ, R7 ;  /* 0x000000ffff033224 */ /* 0x000fca00078e0007 */
[----:B------:R0:W-:Y:S05]  /*33b0*/  @P3 STG.E desc[UR36][R2.64+0xe0], R13 ;  /* 0x0000e00d02003986 */ /* 0x0001ea000c101924 */
[----:B------:R-:W-:Y:S05]  /*33c0*/  @!P1 BRA `(.L_x_89) ;  /* 0x0000000000049947 */ /* 0x000fea0003800000 */
[----:B------:R1:W5:Y:S02]  /*33d0*/  LDG.E.LTC128B R22, desc[UR36][R4.64+0xe4] ;  /* 0x0000e42404167981 */ /* 0x000364000c1e1920 */
.L_x_89:
[----:B------:R-:W-:Y:S05]  /*33e0*/  BSYNC B1 ;  /* 0x0000000000017941 */ /* 0x000fea0003800000 */
.L_x_88:
[----:B0----5:R-:W-:Y:S01]  /*33f0*/  FMUL R2, R22, R57 ;  /* 0x0000003916027220 */ /* 0x021fe20000400000 */
[----:B------:R-:W-:Y:S01]  /*3400*/  ISETP.GT.AND P2, PT, R0, 0x8, P2 ;  /* 0x000000080000780c */ /* 0x000fe20001744270 */
[----:B------:R-:W-:Y:S02]  /*3410*/  BSSY B1, `(.L_x_90) ;  /* 0x0000005000017945 */ /* 0x000fe40003800000 */
[----:B------:R-:W-:-:S05]  /*3420*/  FFMA R53, R53, R56, R2 ;  /* 0x0000003835357223 */ /* 0x000fca0000000002 */
[----:B------:R0:W-:Y:S05]  /*3430*/  @P1 STG.E desc[UR36][R6.64+0xe4], R53 ;  /* 0x0000e43506001986 */ /* 0x0001ea000c101924 */
[----:B------:R-:W-:Y:S05]  /*3440*/  @!P2 BRA `(.L_x_91) ;  /* 0x000000000004a947 */ /* 0x000fea0003800000 */
[----:B------:R0:W5:Y:S02]  /*3450*/  LDG.E.LTC128B R22, desc[UR36][R8.64+0xe0] ;  /* 0x0000e02408167981 */ /* 0x000164000c1e1920 */
.L_x_91:
[----:B------:R-:W-:Y:S05]  /*3460*/  BSYNC B1 ;  /* 0x0000000000017941 */ /* 0x000fea0003800000 */
.L_x_90:
[----:B-----5:R-:W-:Y:S01]  /*3470*/  FMUL R3, R22, R57 ;  /* 0x0000003916037220 */ /* 0x020fe20000400000 */
[----:B------:R-:W-:Y:S01]  /*3480*/  @P2 IMAD.MOV.U32 R2, RZ, RZ, R10 ;  /* 0x000000ffff022224 */ /* 0x000fe200078e000a */
[----:B------:R-:W-:Y:S01]  /*3490*/  ISETP.GT.AND P0, PT, R0, 0x8, P0 ;  /* 0x000000080000780c */ /* 0x000fe20000704270 */
[----:B------:R-:W-:Y:S01]  /*34a0*/  BSSY B1, `(.L_x_92) ;  /* 0x0000006000017945 */ /* 0x000fe20003800000 */
[----:B-1--4-:R-:W-:Y:S01]  /*34b0*/  FFMA R5, R54, R56, R3 ;  /* 0x0000003836057223 */ /* 0x012fe20000000003 */
[----:B------:R-:W-:-:S05]  /*34c0*/  @P2 IMAD.MOV.U32 R3, RZ, RZ, R11 ;  /* 0x000000ffff032224 */ /* 0x000fca00078e000b */
[----:B------:R1:W-:Y:S05]  /*34d0*/  @P2 STG.E desc[UR36][R2.64+0xe0], R5 ;  /* 0x0000e00502002986 */ /* 0x0003ea000c101924 */
[----:B------:R-:W-:Y:S05]  /*34e0*/  @!P0 BRA `(.L_x_93) ;  /* 0x0000000000048947 */ /* 0x000fea0003800000 */
[----:B------:R4:W5:Y:S02]  /*34f0*/  LDG.E.LTC128B R22, desc[UR36][R8.64+0xe4] ;  /* 0x0000e42408167981 */ /* 0x000964000c1e1920 */
.L_x_93:
[----:B------:R-:W-:Y:S05]  /*3500*/  BSYNC B1 ;  /* 0x0000000000017941 */ /* 0x000fea0003800000 */
.L_x_92:
[----:B-----5:R-:W-:-:S04]  /*3510*/  FMUL R22, R22, R57 ;  /* 0x0000003916167220 */ /* 0x020fc80000400000 */
[----:B------:R-:W-:Y:S01]  /*3520*/  FFMA R55, R55, R56, R22 ;  /* 0x0000003837377223 */ /* 0x000fe20000000016 */
[----:B------:R-:W-:Y:S06]  /*3530*/  @!P0 BRA `(.L_x_94) ;  /* 0x0000000800088947 */ /* 0x000fec0003800000 */
[----:B------:R0:W-:Y:S01]  /*3540*/  STG.E desc[UR36][R10.64+0xe4], R55 ;  /* 0x0000e4370a007986 */ /* 0x0001e2000c101924 */
[----:B------:R-:W-:Y:S05]  /*3550*/  BRA `(.L_x_94) ;  /* 0x0000000800007947 */ /* 0x000fea0003800000 */
.L_x_33:
[----:B------:R-:W-:Y:S01]  /*3560*/  ISETP.GT.AND P3, PT, R3, 0x1, PT ;  /* 0x000000010300780c */ /* 0x000fe20003f64270 */
[----:B------:R-:W-:Y:S01]  /*3570*/  ULDC.64 UR4, c[0x0][0x5c0] ;  /* 0x0001700000047ab9 */ /* 0x000fe20000000a00 */
[-C--:B------:R-:W-:Y:S01]  /*3580*/  FMUL R9, R24, R56.reuse ;  /* 0x0000003818097220 */ /* 0x080fe20000400000 */
[----:B------:R-:W-:Y:S01]  /*3590*/  LEA R4, P1, R70, UR4, 0x2 ;  /* 0x0000000446047c11 */ /* 0x000fe2000f8210ff */
[-C--:B------:R-:W-:Y:S01]  /*35a0*/  FMUL R25, R25, R56.reuse ;  /* 0x0000003819197220 */ /* 0x080fe20000400000 */
[----:B------:R-:W-:Y:S01]  /*35b0*/  ISETP.GT.AND P2, PT, R0, RZ, P3 ;  /* 0x000000ff0000720c */ /* 0x000fe20001f44270 */
[-C--:B------:R-:W-:Y:S01]  /*35c0*/  FMUL R27, R27, R56.reuse ;  /* 0x000000381b1b7220 */ /* 0x080fe20000400000 */
[----:B------:R-:W-:Y:S01]  /*35d0*/  LEA.HI.X R5, R70, UR5, R7, 0x2, P1 ;  /* 0x0000000546057c11 */ /* 0x000fe200088f1407 */
[-C--:B------:R-:W-:Y:S01]  /*35e0*/  FMUL R11, R28, R56.reuse ;  /* 0x000000381c0b7220 */ /* 0x080fe20000400000 */
[----:B------:R-:W-:Y:S01]  /*35f0*/  ISETP.GT.AND P0, PT, R0, 0x8, P0 ;  /* 0x000000080000780c */ /* 0x000fe20000704270 */
[----:B------:R-:W-:Y:S01]  /*3600*/  FMUL R29, R29, R56 ;  /* 0x000000381d1d7220 */ /* 0x000fe20000400000 */
[C---:B------:R-:W-:Y:S01]  /*3610*/  SHF.L.U64.HI R75, R74.reuse, 0x5, R75 ;  /* 0x000000054a4b7819 */ /* 0x040fe2000001024b */
[----:B------:R1:W-:Y:S01]  /*3620*/  @P4 STG.E desc[UR36][R4.64], R9 ;  /* 0x0000000904004986 */ /* 0x0003e2000c101924 */
[----:B------:R-:W-:Y:S01]  /*3630*/  LEA R6, P1, R74, R4, 0x5 ;  /* 0x000000044a067211 */ /* 0x000fe200078228ff */
[-C--:B------:R-:W-:Y:S01]  /*3640*/  FMUL R31, R31, R56.reuse ;  /* 0x000000381f1f7220 */ /* 0x080fe20000400000 */
[----:B------:R-:W-:Y:S01]  /*3650*/  ISETP.GT.AND P5, PT, R3, 0x8, PT ;  /* 0x000000080300780c */ /* 0x000fe20003fa4270 */
[-C--:B------:R-:W-:Y:S01]  /*3660*/  FMUL R33, R33, R56.reuse ;  /* 0x0000003821217220 */ /* 0x080fe20000400000 */
[C---:B------:R-:W-:Y:S01]  /*3670*/  ISETP.GT.AND P3, PT, R0.reuse, 0x8, P3 ;  /* 0x000000080000780c */ /* 0x040fe20001f64270 */
[----:B------:R-:W-:Y:S01]  /*3680*/  @P2 STG.E desc[UR36][R4.64+0x4], R25 ;  /* 0x0000041904002986 */ /* 0x000fe2000c101924 */
[----:B------:R-:W-:Y:S01]  /*3690*/  ISETP.GT.AND P4, PT, R3, 0x9, PT ;  /* 0x000000090300780c */ /* 0x000fe20003f84270 */
[----:B------:R-:W-:Y:S01]  /*36a0*/  IMAD.X R7, R75, 0x1, R5, P1 ;  /* 0x000000014b077824 */ /* 0x000fe200008e0605 */
[C---:B------:R-:W-:Y:S01]  /*36b0*/  ISETP.GT.AND P2, PT, R0.reuse, RZ, P5 ;  /* 0x000000ff0000720c */ /* 0x040fe20002f44270 */
[-C--:B------:R-:W-:Y:S01]  /*36c0*/  FMUL R35, R35, R56.reuse ;  /* 0x0000003823237220 */ /* 0x080fe20000400000 */
[----:B------:R-:W-:Y:S01]  /*36d0*/  ISETP.GT.AND P1, PT, R0, RZ, P4 ;  /* 0x000000ff0000720c */ /* 0x000fe20002724270 */
[-C--:B-1----:R-:W-:Y:S01]  /*36e0*/  FMUL R9, R26, R56.reuse ;  /* 0x000000381a097220 */ /* 0x082fe20000400000 */
[C---:B------:R-:W-:Y:S01]  /*36f0*/  ISETP.GT.AND P4, PT, R0.reuse, 0x8, P4 ;  /* 0x000000080000780c */ /* 0x040fe20002784270 */
[-C--:B------:R-:W-:Y:S01]  /*3700*/  FMUL R37, R37, R56.reuse ;  /* 0x0000003825257220 */ /* 0x080fe20000400000 */
[-C--:B------:R-:W-:Y:S01]  /*3710*/  FMUL R39, R39, R56.reuse ;  /* 0x0000003827277220 */ /* 0x080fe20000400000 */
[-C--:B------:R-:W-:Y:S01]  /*3720*/  FMUL R41, R41, R56.reuse ;  /* 0x0000003829297220 */ /* 0x080fe20000400000 */
[----:B------:R1:W-:Y:S01]  /*3730*/  @P0 STG.E desc[UR36][R6.64], R9 ;  /* 0x0000000906000986 */ /* 0x0003e2000c101924 */
[C---:B------:R-:W-:Y:S01]  /*3740*/  ISETP.GT.AND P0, PT, R0.reuse, 0x8, P5 ;  /* 0x000000080000780c */ /* 0x040fe20002f04270 */
[-C--:B------:R-:W-:Y:S01]  /*3750*/  FMUL R43, R43, R56.reuse ;  /* 0x000000382b2b7220 */ /* 0x080fe20000400000 */
[C---:B------:R-:W-:Y:S01]  /*3760*/  ISETP.GT.AND P5, PT, R3.reuse, 0x10, PT ;  /* 0x000000100300780c */ /* 0x040fe20003fa4270 */
[----:B------:R-:W-:Y:S01]  /*3770*/  @P3 STG.E desc[UR36][R6.64+0x4], R27 ;  /* 0x0000041b06003986 */ /* 0x000fe2000c101924 */
[----:B------:R-:W-:Y:S01]  /*3780*/  ISETP.GT.AND P3, PT, R3, 0x11, PT ;  /* 0x000000110300780c */ /* 0x000fe20003f64270 */
[-C--:B------:R-:W-:Y:S01]  /*3790*/  FMUL R45, R45, R56.reuse ;  /* 0x000000382d2d7220 */ /* 0x080fe20000400000 */
[-C--:B------:R-:W-:Y:S01]  /*37a0*/  FMUL R47, R47, R56.reuse ;  /* 0x000000382f2f7220 */ /* 0x080fe20000400000 */
[----:B------:R2:W-:Y:S01]  /*37b0*/  @P2 STG.E desc[UR36][R4.64+0x20], R11 ;  /* 0x0000200b04002986 */ /* 0x0005e2000c101924 */
[----:B------:R-:W-:Y:S01]  /*37c0*/  ISETP.GT.AND P2, PT, R0, RZ, P5 ;  /* 0x000000ff0000720c */ /* 0x000fe20002f44270 */
[-C--:B------:R-:W-:Y:S01]  /*37d0*/  FMUL R49, R49, R56.reuse ;  /* 0x0000003831317220 */ /* 0x080fe20000400000 */
[-C--:B------:R-:W-:Y:S01]  /*37e0*/  FMUL R51, R51, R56.reuse ;  /* 0x0000003833337220 */ /* 0x080fe20000400000 */
[-C--:B-1----:R-:W-:Y:S01]  /*37f0*/  FMUL R9, R30, R56.reuse ;  /* 0x000000381e097220 */ /* 0x082fe20000400000 */
[----:B------:R-:W-:Y:S01]  /*3800*/  @P1 STG.E desc[UR36][R4.64+0x24], R29 ;  /* 0x0000241d04001986 */ /* 0x000fe2000c101924 */
[C---:B------:R-:W-:Y:S01]  /*3810*/  ISETP.GT.AND P1, PT, R0.reuse, RZ, P3 ;  /* 0x000000ff0000720c */ /* 0x040fe20001f24270 */
[-C--:B------:R-:W-:Y:S01]  /*3820*/  FMUL R53, R53, R56.reuse ;  /* 0x0000003835357220 */ /* 0x080fe20000400000 */
[C---:B------:R-:W-:Y:S01]  /*3830*/  ISETP.GT.AND P3, PT, R0.reuse, 0x8, P3 ;  /* 0x000000080000780c */ /* 0x040fe20001f64270 */
[----:B------:R1:W-:Y:S01]  /*3840*/  @P0 STG.E desc[UR36][R6.64+0x20], R9 ;  /* 0x0000200906000986 */ /* 0x0003e2000c101924 */
[----:B------:R-:W-:Y:S01]  /*3850*/  ISETP.GT.AND P0, PT, R0, 0x8, P5 ;  /* 0x000000080000780c */ /* 0x000fe20002f04270 */
[-C--:B0-----:R-:W-:Y:S01]  /*3860*/  FMUL R13, R54, R56.reuse ;  /* 0x00000038360d7220 */ /* 0x081fe20000400000 */
[-C--:B--2---:R-:W-:Y:S01]  /*3870*/  FMUL R11, R32, R56.reuse ;  /* 0x00000038200b7220 */ /* 0x084fe20000400000 */
[C---:B------:R-:W-:Y:S01]  /*3880*/  ISETP.GT.AND P5, PT, R3.reuse, 0x18, PT ;  /* 0x000000180300780c */ /* 0x040fe20003fa4270 */
[----:B------:R-:W-:Y:S01]  /*3890*/  @P4 STG.E desc[UR36][R6.64+0x24], R31 ;  /* 0x0000241f06004986 */ /* 0x000fe2000c101924 */
[----:B------:R-:W-:Y:S01]  /*38a0*/  ISETP.GT.AND P4, PT, R3, 0x19, PT ;  /* 0x000000190300780c */ /* 0x000fe20003f84270 */
[----:B------:R-:W-:-:S02]  /*38b0*/  FMUL R55, R55, R56 ;  /* 0x0000003837377220 */ /* 0x000fc40000400000 */
[----:B------:R0:W-:Y:S01]  /*38c0*/  @P2 STG.E desc[UR36][R4.64+0x40], R11 ;  /* 0x0000400b04002986 */ /* 0x0001e2000c101924 */
[----:B------:R-:W-:Y:S01]  /*38d0*/  ISETP.GT.AND P2, PT, R0, RZ, P5 ;  /* 0x000000ff0000720c */ /* 0x000fe20002f44270 */
[-C--:B-1----:R-:W-:Y:S02]  /*38e0*/  FMUL R9, R34, R56.reuse ;  /* 0x0000003822097220 */ /* 0x082fe40000400000 */
[----:B------:R-:W-:Y:S01]  /*38f0*/  @P1 STG.E desc[UR36][R4.64+0x44], R33 ;  /* 0x0000442104001986 */ /* 0x000fe2000c101924 */
[C---:B------:R-:W-:Y:S02]  /*3900*/  ISETP.GT.AND P1, PT, R0.reuse, RZ, P4 ;  /* 0x000000ff0000720c */ /* 0x040fe40002724270 */
[C---:B------:R-:W-:Y:S01]  /*3910*/  ISETP.GT.AND P4, PT, R0.reuse, 0x8, P4 ;  /* 0x000000080000780c */ /* 0x040fe20002784270 */
[----:B------:R1:W-:Y:S01]  /*3920*/  @P0 STG.E desc[UR36][R6.64+0x40], R9 ;  /* 0x0000400906000986 */ /* 0x0003e2000c101924 */
[----:B------:R-:W-:Y:S02]  /*3930*/  ISETP.GT.AND P0, PT, R0, 0x8, P5 ;  /* 0x000000080000780c */ /* 0x000fe40002f04270 */
[----:B------:R-:W-:Y:S01]  /*3940*/  ISETP.GT.AND P5, PT, R3, 0x20, PT ;  /* 0x000000200300780c */ /* 0x000fe20003fa4270 */
[----:B0-----:R-:W-:Y:S01]  /*3950*/  FMUL R11, R36, R56 ;  /* 0x00000038240b7220 */ /* 0x001fe20000400000 */
[----:B------:R-:W-:Y:S02]  /*3960*/  @P3 STG.E desc[UR36][R6.64+0x44], R35 ;  /* 0x0000442306003986 */ /* 0x000fe4000c101924 */
[----:B------:R-:W-:-:S02]  /*3970*/  ISETP.GT.AND P3, PT, R0, RZ, P5 ;  /* 0x000000ff0000720c */ /* 0x000fc40002f64270 */
[----:B------:R0:W-:Y:S01]  /*3980*/  @P2 STG.E desc[UR36][R4.64+0x60], R11 ;  /* 0x0000600b04002986 */ /* 0x0001e2000c101924 */
[----:B------:R-:W-:Y:S01]  /*3990*/  ISETP.GT.AND P2, PT, R3, 0x21, PT ;  /* 0x000000210300780c */ /* 0x000fe20003f44270 */
[-C--:B-1----:R-:W-:Y:S02]  /*39a0*/  FMUL R9, R38, R56.reuse ;  /* 0x0000003826097220 */ /* 0x082fe40000400000 */
[----:B------:R-:W-:Y:S01]  /*39b0*/  @P1 STG.E desc[UR36][R4.64+0x64], R37 ;  /* 0x0000642504001986 */ /* 0x000fe2000c101924 */
[C---:B------:R-:W-:Y:S02]  /*39c0*/  ISETP.GT.AND P1, PT, R0.reuse, RZ, P2 ;  /* 0x000000ff0000720c */ /* 0x040fe40001724270 */
[C---:B------:R-:W-:Y:S01]  /*39d0*/  ISETP.GT.AND P2, PT, R0.reuse, 0x8, P2 ;  /* 0x000000080000780c */ /* 0x040fe20001744270 */
[----:B------:R1:W-:Y:S01]  /*39e0*/  @P0 STG.E desc[UR36][R6.64+0x60], R9 ;  /* 0x0000600906000986 */ /* 0x0003e2000c101924 */
[----:B------:R-:W-:Y:S01]  /*39f0*/  ISETP.GT.AND P0, PT, R0, 0x8, P5 ;  /* 0x000000080000780c */ /* 0x000fe20002f04270 */
[----:B0-----:R-:W-:-:S02]  /*3a00*/  FMUL R11, R40, R56 ;  /* 0x00000038280b7220 */ /* 0x001fc40000400000 */
[----:B------:R-:W-:Y:S04]  /*3a10*/  @P4 STG.E desc[UR36][R6.64+0x64], R39 ;  /* 0x0000642706004986 */ /* 0x000fe8000c101924 */
[----:B------:R0:W-:Y:S01]  /*3a20*/  @P3 STG.E desc[UR36][R4.64+0x80], R11 ;  /* 0x0000800b04003986 */ /* 0x0001e2000c101924 */
[C---:B------:R-:W-:Y:S01]  /*3a30*/  ISETP.GT.AND P3, PT, R3.reuse, 0x28, PT ;  /* 0x000000280300780c */ /* 0x040fe20003f64270 */
[----:B-1----:R-:W-:Y:S02]  /*3a40*/  FMUL R9, R42, R56 ;  /* 0x000000382a097220 */ /* 0x002fe40000400000 */
[----:B------:R-:W-:Y:S01]  /*3a50*/  @P1 STG.E desc[UR36][R4.64+0x84], R41 ;  /* 0x0000842904001986 */ /* 0x000fe2000c101924 */
[----:B------:R-:W-:Y:S02]  /*3a60*/  ISETP.GT.AND P5, PT, R0, RZ, P3 ;  /* 0x000000ff0000720c */ /* 0x000fe40001fa4270 */
[C---:B------:R-:W-:Y:S01]  /*3a70*/  ISETP.GT.AND P1, PT, R3.reuse, 0x29, PT ;  /* 0x000000290300780c */ /* 0x040fe20003f24270 */
[----:B------:R1:W-:Y:S01]  /*3a80*/  @P0 STG.E desc[UR36][R6.64+0x80], R9 ;  /* 0x0000800906000986 */ /* 0x0003e2000c101924 */
[----:B------:R-:W-:-:S02]  /*3a90*/  ISETP.GT.AND P0, PT, R3, 0x30, PT ;  /* 0x000000300300780c */ /* 0x000fc40003f04270 */
[----:B------:R-:W-:Y:S01]  /*3aa0*/  ISETP.GT.AND P4, PT, R0, RZ, P1 ;  /* 0x000000ff0000720c */ /* 0x000fe20000f84270 */
[-C--:B0-----:R-:W-:Y:S01]  /*3ab0*/  FMUL R11, R44, R56.reuse ;  /* 0x000000382c0b7220 */ /* 0x081fe20000400000 */
[C---:B------:R-:W-:Y:S01]  /*3ac0*/  ISETP.GT.AND P3, PT, R0.reuse, 0x8, P3 ;  /* 0x000000080000780c */ /* 0x040fe20001f64270 */
[----:B------:R-:W-:Y:S01]  /*3ad0*/  @P2 STG.E desc[UR36][R6.64+0x84], R43 ;  /* 0x0000842b06002986 */ /* 0x000fe2000c101924 */
[C---:B------:R-:W-:Y:S02]  /*3ae0*/  ISETP.GT.AND P1, PT, R0.reuse, 0x8, P1 ;  /* 0x000000080000780c */ /* 0x040fe40000f24270 */
[----:B------:R-:W-:Y:S01]  /*3af0*/  ISETP.GT.AND P2, PT, R3, 0x31, PT ;  /* 0x000000310300780c */ /* 0x000fe20003f44270 */
[----:B------:R0:W-:Y:S01]  /*3b00*/  @P5 STG.E desc[UR36][R4.64+0xa0], R11 ;  /* 0x0000a00b04005986 */ /* 0x0001e2000c101924 */
[----:B------:R-:W-:Y:S01]  /*3b10*/  ISETP.GT.AND P5, PT, R0, RZ, P0 ;  /* 0x000000ff0000720c */ /* 0x000fe200007a4270 */
[----:B-1----:R-:W-:Y:S01]  /*3b20*/  FMUL R9, R46, R56 ;  /* 0x000000382e097220 */ /* 0x002fe20000400000 */
[----:B------:R-:W-:-:S03]  /*3b30*/  ISETP.GT.AND P0, PT, R0, 0x8, P0 ;  /* 0x000000080000780c */ /* 0x000fc60000704270 */
[----:B------:R-:W-:Y:S01]  /*3b40*/  @P4 STG.E desc[UR36][R4.64+0xa4], R45 ;  /* 0x0000a42d04004986 */ /* 0x000fe2000c101924 */
[C---:B------:R-:W-:Y:S02]  /*3b50*/  ISETP.GT.AND P4, PT, R0.reuse, RZ, P2 ;  /* 0x000000ff0000720c */ /* 0x040fe40001784270 */
[----:B------:R-:W-:Y:S01]  /*3b60*/  ISETP.GT.AND P2, PT, R0, 0x8, P2 ;  /* 0x000000080000780c */ /* 0x000fe20001744270 */
[----:B------:R1:W-:Y:S01]  /*3b70*/  @P3 STG.E desc[UR36][R6.64+0xa0], R9 ;  /* 0x0000a00906003986 */ /* 0x0003e2000c101924 */
[C---:B------:R-:W-:Y:S01]  /*3b80*/  ISETP.GT.AND P3, PT, R3.reuse, 0x39, PT ;  /* 0x000000390300780c */ /* 0x040fe20003f64270 */
[----:B0-----:R-:W-:Y:S02]  /*3b90*/  FMUL R11, R48, R56 ;  /* 0x00000038300b7220 */ /* 0x001fe40000400000 */
[----:B------:R-:W-:Y:S01]  /*3ba0*/  @P1 STG.E desc[UR36][R6.64+0xa4], R47 ;  /* 0x0000a42f06001986 */ /* 0x000fe2000c101924 */
[----:B------:R-:W-:Y:S01]  /*3bb0*/  ISETP.GT.AND P1, PT, R3, 0x38, PT ;  /* 0x000000380300780c */ /* 0x000fe20003f24270 */
[----:B------:R-:W-:-:S02]  /*3bc0*/  @P5 IMAD.MOV.U32 R2, RZ, RZ, R4 ;  /* 0x000000ffff025224 */ /* 0x000fc400078e0004 */
[----:B------:R-:W-:Y:S02]  /*3bd0*/  @P5 IMAD.MOV.U32 R3, RZ, RZ, R5 ;  /* 0x000000ffff035224 */ /* 0x000fe400078e0005 */
[----:B-1----:R-:W-:-:S03]  /*3be0*/  FMUL R9, R50, R56 ;  /* 0x0000003832097220 */ /* 0x002fc60000400000 */
[----:B------:R0:W-:Y:S01]  /*3bf0*/  @P5 STG.E desc[UR36][R2.64+0xc0], R11 ;  /* 0x0000c00b02005986 */ /* 0x0001e2000c101924 */
[C---:B------:R-:W-:Y:S02]  /*3c00*/  ISETP.GT.AND P5, PT, R0.reuse, RZ, P3 ;  /* 0x000000ff0000720c */ /* 0x040fe40001fa4270 */
[----:B------:R-:W-:Y:S01]  /*3c10*/  ISETP.GT.AND P3, PT, R0, 0x8, P3 ;  /* 0x000000080000780c */ /* 0x000fe20001f64270 */
[----:B0-----:R-:W-:Y:S02]  /*3c20*/  @P4 IMAD.MOV.U32 R2, RZ, RZ, R4 ;  /* 0x000000ffff024224 */ /* 0x001fe400078e0004 */
[----:B------:R-:W-:Y:S01]  /*3c30*/  FMUL R11, R52, R56 ;  /* 0x00000038340b7220 */ /* 0x000fe20000400000 */
[----:B------:R-:W-:-:S05]  /*3c40*/  @P4 IMAD.MOV.U32 R3, RZ, RZ, R5 ;  /* 0x000000ffff034224 */ /* 0x000fca00078e0005 */
[----:B------:R0:W-:Y:S01]  /*3c50*/  @P4 STG.E desc[UR36][R2.64+0xc4], R49 ;  /* 0x0000c43102004986 */ /* 0x0001e2000c101924 */
[C---:B------:R-:W-:Y:S02]  /*3c60*/  ISETP.GT.AND P4, PT, R0.reuse, RZ, P1 ;  /* 0x000000ff0000720c */ /* 0x040fe40000f84270 */
[----:B------:R-:W-:Y:S01]  /*3c70*/  ISETP.GT.AND P1, PT, R0, 0x8, P1 ;  /* 0x000000080000780c */ /* 0x000fe20000f24270 */
[----:B0-----:R-:W-:Y:S02]  /*3c80*/  @P0 IMAD.MOV.U32 R2, RZ, RZ, R6 ;  /* 0x000000ffff020224 */ /* 0x001fe400078e0006 */
[----:B------:R-:W-:-:S05]  /*3c90*/  @P0 IMAD.MOV.U32 R3, RZ, RZ, R7 ;  /* 0x000000ffff030224 */ /* 0x000fca00078e0007 */
[----:B------:R0:W-:Y:S02]  /*3ca0*/  @P0 STG.E desc[UR36][R2.64+0xc0], R9 ;  /* 0x0000c00902000986 */ /* 0x0001e4000c101924 */
[----:B0-----:R-:W-:Y:S02]  /*3cb0*/  @P2 IMAD.MOV.U32 R2, RZ, RZ, R6 ;  /* 0x000000ffff022224 */ /* 0x001fe400078e0006 */
[----:B------:R-:W-:-:S05]  /*3cc0*/  @P2 IMAD.MOV.U32 R3, RZ, RZ, R7 ;  /* 0x000000ffff032224 */ /* 0x000fca00078e0007 */
[----:B------:R0:W-:Y:S02]  /*3cd0*/  @P2 STG.E desc[UR36][R2.64+0xc4], R51 ;  /* 0x0000c43302002986 */ /* 0x0001e4000c101924 */
[----:B0-----:R-:W-:Y:S02]  /*3ce0*/  @P4 IMAD.MOV.U32 R2, RZ, RZ, R4 ;  /* 0x000000ffff024224 */ /* 0x001fe400078e0004 */
[----:B------:R-:W-:-:S05]  /*3cf0*/  @P4 IMAD.MOV.U32 R3, RZ, RZ, R5 ;  /* 0x000000ffff034224 */ /* 0x000fca00078e0005 */
[----:B------:R0:W-:Y:S04]  /*3d00*/  @P4 STG.E desc[UR36][R2.64+0xe0], R11 ;  /* 0x0000e00b02004986 */ /* 0x0001e8000c101924 */
[----:B------:R1:W-:Y:S01]  /*3d10*/  @P5 STG.E desc[UR36][R4.64+0xe4], R53 ;  /* 0x0000e43504005986 */ /* 0x0003e2000c101924 */
[----:B0-----:R-:W-:Y:S02]  /*3d20*/  @P1 IMAD.MOV.U32 R2, RZ, RZ, R6 ;  /* 0x000000ffff021224 */ /* 0x001fe400078e0006 */
[----:B------:R-:W-:-:S05]  /*3d30*/  @P1 IMAD.MOV.U32 R3, RZ, RZ, R7 ;  /* 0x000000ffff031224 */ /* 0x000fca00078e0007 */
[----:B------:R1:W-:Y:S04]  /*3d40*/  @P1 STG.E desc[UR36][R2.64+0xe0], R13 ;  /* 0x0000e00d02001986 */ /* 0x0003e8000c101924 */
[----:B------:R1:W-:Y:S02]  /*3d50*/  @P3 STG.E desc[UR36][R6.64+0xe4], R55 ;  /* 0x0000e43706003986 */ /* 0x0003e4000c101924 */
.L_x_94:
[----:B------:R-:W-:Y:S05]  /*3d60*/  BSYNC B0 ;  /* 0x0000000000007941 */ /* 0x000fea0003800000 */
.L_x_32:
[----:B-1----:R-:W2:Y:S01]  /*3d70*/  LDL.64 R2, [R1] ;  /* 0x0000000001027983 */ /* 0x002ea20000100a00 */
[----:B------:R-:W-:Y:S01]  /*3d80*/  ULDC.64 UR4, c[0x0][0x650] ;  /* 0x0001940000047ab9 */ /* 0x000fe20000000a00 */
[----:B------:R1:W-:Y:S01]  /*3d90*/  SYNCS.ARRIVE.TRANS64.A1T0 RZ, [R64+UR47], RZ ;  /* 0x000000ff40ff79a7 */ /* 0x0003e2000810002f */
[----:B------:R-:W-:Y:S01]  /*3da0*/  PRMT R0, RZ, 0x7610, R0 ;  /* 0x00007610ff007816 */ /* 0x000fe20000000000 */
[----:B------:R-:W-:Y:S02]  /*3db0*/  IMAD.MOV.U32 R19, RZ, RZ, -0x1 ;  /* 0xffffffffff137424 */ /* 0x000fe400078e00ff */
[----:B------:R-:W-:Y:S01]  /*3dc0*/  IMAD.MOV.U32 R22, RZ, RZ, -0x1 ;  /* 0xffffffffff167424 */ /* 0x000fe200078e00ff */
[----:B--2---:R-:W-:-:S04]  /*3dd0*/  LEA R18, P0, R2, R18, 0x1 ;  /* 0x0000001202127211 */ /* 0x004fc800078008ff */
[----:B------:R-:W-:Y:S01]  /*3de0*/  LEA.HI.X R17, R2, R17, R23, 0x1, P0 ;  /* 0x0000001102117211 */ /* 0x000fe200000f0c17 */
[----:B------:R-:W-:Y:S01]  /*3df0*/  IMAD.MOV.U32 R2, RZ, RZ, -0x1 ;  /* 0xffffffffff027424 */ /* 0x000fe200078e00ff */
[----:B------:R-:W-:-:S04]  /*3e00*/  ISETP.GE.U32.AND P0, PT, R18, UR4, PT ;  /* 0x0000000412007c0c */ /* 0x000fc8000bf06070 */
[----:B------:R-:W-:-:S13]  /*3e10*/  ISETP.GE.U32.AND.EX P0, PT, R17, UR5, PT, P0 ;  /* 0x0000000511007c0c */ /* 0x000fda000bf06100 */
[----:B-1----:R-:W-:Y:S05]  /*3e20*/  @P0 BRA `(.L_x_95) ;  /* 0x0000000400700947 */ /* 0x002fea0003800000 */
[----:B0--3--:R-:W0:Y:S01]  /*3e30*/  S2R R10, SR_CTAID.X ;  /* 0x00000000000a7919 */ /* 0x009e220000002500 */
[----:B----4-:R-:W1:Y:S01]  /*3e40*/  LDC.64 R8, c[0x0][0x628] ;  /* 0x00018a00ff087b82 */ /* 0x010e620000000a00 */
[----:B------:R-:W-:Y:S01]  /*3e50*/  ULDC UR4, c[0x0][0x150] ;  /* 0x0000540000047ab9 */ /* 0x000fe20000000800 */
[----:B------:R-:W-:Y:S01]  /*3e60*/  IMAD.MOV.U32 R6, RZ, RZ, R18 ;  /* 0x000000ffff067224 */ /* 0x000fe200078e0012 */
[----:B------:R-:W2:Y:S01]  /*3e70*/  S2R R20, SR_CTAID.Y ;  /* 0x0000000000147919 */ /* 0x000ea20000002600 */
[----:B------:R-:W-:-:S04]  /*3e80*/  IMAD.MOV.U32 R7, RZ, RZ, R17 ;  /* 0x000000ffff077224 */ /* 0x000fc800078e0011 */
[----:B------:R-:W3:Y:S08]  /*3e90*/  LDC R15, c[0x0][0x144] ;  /* 0x00005100ff0f7b82 */ /* 0x000ef00000000800 */
[----:B------:R-:W4:Y:S08]  /*3ea0*/  LDC R0, c[0x0][0x630] ;  /* 0x00018c00ff007b82 */ /* 0x000f300000000800 */
[----:B------:R-:W2:Y:S01]  /*3eb0*/  LDC.64 R12, c[0x0][0x620] ;  /* 0x00018800ff0c7b82 */ /* 0x000ea20000000a00 */
[----:B-1----:R-:W-:-:S04]  /*3ec0*/  ISETP.NE.U32.AND P0, PT, R8, RZ, PT ;  /* 0x000000ff0800720c */ /* 0x002fc80003f05070 */
[----:B------:R-:W-:Y:S02]  /*3ed0*/  ISETP.NE.AND.EX P0, PT, R9, RZ, PT, P0 ;  /* 0x000000ff0900720c */ /* 0x000fe40003f05300 */
[----:B0-----:R-:W-:-:S05]  /*3ee0*/  I2FP.F32.U32 R2, R10 ;  /* 0x0000000a00027245 */ /* 0x001fca0000201000 */
[----:B------:R-:W-:-:S04]  /*3ef0*/  FMUL R2, R2, UR4 ;  /* 0x0000000402027c20 */ /* 0x000fc80008400000 */
[----:B------:R0:W1:Y:S02]  /*3f00*/  F2I.U32.TRUNC.NTZ R14, R2 ;  /* 0x00000002000e7305 */ /* 0x000064000020f000 */
[----:B---34-:R-:W-:Y:S05]  /*3f10*/  @!P0 BRA `(.L_x_96) ;  /* 0x0000000000288947 */ /* 0x018fea0003800000 */
[----:B------:R-:W3:Y:S02]  /*3f20*/  LDC R3, c[0x0][0x634] ;  /* 0x00018d00ff037b82 */ /* 0x000ee40000000800 */
[----:B---3--:R-:W-:-:S05]  /*3f30*/  IADD3 R7, P0, R18, R3, RZ ;  /* 0x0000000312077210 */ /* 0x008fca0007f1e0ff */
[----:B------:R-:W-:-:S04]  /*3f40*/  IMAD.X R11, RZ, RZ, R17, P0 ;  /* 0x000000ffff0b7224 */ /* 0x000fc800000e0611 */
[----:B0-----:R-:W-:-:S04]  /*3f50*/  IMAD.WIDE.U32 R2, R11, R8, RZ ;  /* 0x000000080b027225 */ /* 0x001fc800078e00ff */
[----:B------:R-:W-:-:S04]  /*3f60*/  IMAD.WIDE.U32 R4, P0, R7, R9, R2 ;  /* 0x0000000907047225 */ /* 0x000fc80007800002 */
[----:B------:R-:W-:-:S04]  /*3f70*/  IMAD.WIDE.U32 R2, R7, R8, RZ ;  /* 0x0000000807027225 */ /* 0x000fc800078e00ff */
[----:B------:R-:W-:Y:S01]  /*3f80*/  IMAD.X R7, RZ, RZ, RZ, P0 ;  /* 0x000000ffff077224 */ /* 0x000fe200000e06ff */
[----:B------:R-:W-:Y:S01]  /*3f90*/  IADD3 RZ, P0, R3, R4, RZ ;  /* 0x0000000403ff7210 */ /* 0x000fe20007f1e0ff */
[----:B------:R-:W-:-:S04]  /*3fa0*/  IMAD.MOV.U32 R6, RZ, RZ, R5 ;  /* 0x000000ffff067224 */ /* 0x000fc800078e0005 */
[----:B------:R-:W-:-:S08]  /*3fb0*/  IMAD.WIDE.U32.X R6, R11, R9, R6, P0 ;  /* 0x000000090b067225 */ /* 0x000fd000000e0406 */
.L_x_96:
[----:B------:R-:W3:Y:S01]  /*3fc0*/  LDC.64 R26, c[0x0][0x640] ;  /* 0x00019000ff1a7b82 */ /* 0x000ee20000000a00 */
[-C--:B------:R-:W-:Y:S01]  /*3fd0*/  SHF.R.U64 R11, R6, R0.reuse, R7 ;  /* 0x00000000060b7219 */ /* 0x080fe20000001207 */
[----:B------:R-:W-:Y:S01]  /*3fe0*/  IMAD.MOV.U32 R19, RZ, RZ, R17 ;  /* 0x000000ffff137224 */ /* 0x000fe200078e0011 */
[----:B------:R-:W-:Y:S01]  /*3ff0*/  SHF.R.U32.HI R0, RZ, R0, R7 ;  /* 0x00000000ff007219 */ /* 0x000fe20000011607 */
[----:B-1----:R-:W-:Y:S01]  /*4000*/  IMAD.MOV R14, RZ, RZ, -R14 ;  /* 0x000000ffff0e7224 */ /* 0x002fe200078e0a0e */
[----:B------:R-:W-:Y:S01]  /*4010*/  IADD3 R5, P0, RZ, -R11, RZ ;  /* 0x8000000bff057210 */ /* 0x000fe20007f1e0ff */
[----:B------:R-:W-:Y:S01]  /*4020*/  ULDC UR4, c[0x0][0x154] ;  /* 0x0000550000047ab9 */ /* 0x000fe20000000800 */
[----:B------:R-:W-:Y:S01]  /*4030*/  IMAD.MOV.U32 R7, RZ, RZ, 0x1 ;  /* 0x00000001ff077424 */ /* 0x000fe200078e00ff */
[----:B------:R-:W1:Y:S01]  /*4040*/  LDC R4, c[0x0][0x618] ;  /* 0x00018600ff047b82 */ /* 0x000e620000000800 */
[----:B------:R-:W-:Y:S02]  /*4050*/  IMAD R22, R15, R14, R10 ;  /* 0x0000000e0f167224 */ /* 0x000fe400078e020a */
[----:B------:R-:W-:-:S04]  /*4060*/  IMAD.X R3, RZ, RZ, ~R0, P0 ;  /* 0x000000ffff037224 */ /* 0x000fc800000e0e00 */
[-C--:B--2---:R-:W-:Y:S01]  /*4070*/  IMAD R0, R3, R12.reuse, RZ ;  /* 0x0000000c03007224 */ /* 0x084fe200078e02ff */
[----:B------:R-:W2:Y:S01]  /*4080*/  LDC R6, c[0x0][0x608] ;  /* 0x00018200ff067b82 */ /* 0x000ea20000000800 */
[----:B0-----:R-:W-:-:S04]  /*4090*/  IMAD.WIDE.U32 R2, R5, R12, R18 ;  /* 0x0000000c05027225 */ /* 0x001fc800078e0012 */
[----:B------:R-:W-:Y:S01]  /*40a0*/  IMAD R5, R5, R13, R0 ;  /* 0x0000000d05057224 */ /* 0x000fe200078e0200 */
[----:B------:R-:W-:Y:S02]  /*40b0*/  I2FP.F32.U32 R0, R20 ;  /* 0x0000001400007245 */ /* 0x000fe40000201000 */
[----:B------:R-:W0:Y:S01]  /*40c0*/  LDC R24, c[0x0][0x658] ;  /* 0x00019600ff187b82 */ /* 0x000e220000000800 */
[----:B------:R-:W-:Y:S01]  /*40d0*/  IMAD.IADD R3, R3, 0x1, R5 ;  /* 0x0000000103037824 */ /* 0x000fe200078e0205 */
[----:B---3--:R-:W-:Y:S01]  /*40e0*/  ISETP.NE.U32.AND P0, PT, R26, RZ, PT ;  /* 0x000000ff1a00720c */ /* 0x008fe20003f05070 */
[----:B------:R-:W-:Y:S01]  /*40f0*/  FMUL R0, R0, UR4 ;  /* 0x0000000400007c20 */ /* 0x000fe20008400000 */
[----:B------:R-:W-:Y:S02]  /*4100*/  IMAD.MOV.U32 R5, RZ, RZ, -0x1 ;  /* 0xffffffffff057424 */ /* 0x000fe400078e00ff */
[----:B------:R-:W-:Y:S01]  /*4110*/  ISETP.NE.AND.EX P0, PT, R27, RZ, PT, P0 ;  /* 0x000000ff1b00720c */ /* 0x000fe20003f05300 */
[----:B------:R3:W4:Y:S01]  /*4120*/  F2I.U32.TRUNC.NTZ R12, R0 ;  /* 0x00000000000c7305 */ /* 0x000722000020f000 */
[----:B------:R-:W3:Y:S01]  /*4130*/  LDC R15, c[0x0][0x148] ;  /* 0x00005200ff0f7b82 */ /* 0x000ee20000000800 */
[----:B-1----:R-:W-:-:S02]  /*4140*/  SHF.R.U64 R10, R2, R4, R3 ;  /* 0x00000004020a7219 */ /* 0x002fc40000001203 */
[----:B------:R-:W-:-:S05]  /*4150*/  SHF.R.U32.HI R3, RZ, R4, R3 ;  /* 0x00000004ff037219 */ /* 0x000fca0000011603 */
[----:B------:R-:W1:Y:S01]  /*4160*/  LDC R14, c[0x0][0x600] ;  /* 0x00018000ff0e7b82 */ /* 0x000e620000000800 */
[-CC-:B--2---:R-:W-:Y:S02]  /*4170*/  SHF.R.U64 R8, R10, R6.reuse, R3.reuse ;  /* 0x000000060a087219 */ /* 0x184fe40000001203 */
[----:B------:R-:W-:-:S05]  /*4180*/  SHF.R.U32.HI R3, RZ, R6, R3 ;  /* 0x00000006ff037219 */ /* 0x000fca0000011603 */
[----:B------:R-:W2:Y:S01]  /*4190*/  LDC R21, c[0x0][0x648] ;  /* 0x00019200ff157b82 */ /* 0x000ea20000000800 */
[-CC-:B0-----:R-:W-:Y:S02]  /*41a0*/  SHF.R.U64 R13, R8, R24.reuse, R3.reuse ;  /* 0x00000018080d7219 */ /* 0x181fe40000001203 */
[-C--:B------:R-:W-:Y:S02]  /*41b0*/  SHF.L.U32 R5, R5, R24.reuse, RZ ;  /* 0x0000001805057219 */ /* 0x080fe400000006ff */
[-C--:B------:R-:W-:Y:S01]  /*41c0*/  SHF.R.U32.HI R3, RZ, R24.reuse, R3 ;  /* 0x00000018ff037219 */ /* 0x080fe20000011603 */
[----:B------:R-:W-:Y:S01]  /*41d0*/  IMAD.MOV.U32 R2, RZ, RZ, R13 ;  /* 0x000000ffff027224 */ /* 0x000fe200078e000d */
[----:B------:R-:W-:Y:S01]  /*41e0*/  SHF.L.U32 R24, R7, R24, RZ ;  /* 0x0000001807187219 */ /* 0x000fe200000006ff */
[----:B------:R-:W0:Y:S01]  /*41f0*/  LDC R25, c[0x0][0x638] ;  /* 0x00018e00ff197b82 */ /* 0x000e220000000800 */
[----:B------:R-:W-:-:S07]  /*4200*/  LOP3.LUT R19, RZ, R5, RZ, 0x33, !PT ;  /* 0x00000005ff137212 */ /* 0x000fce00078e33ff */
[----:B------:R-:W0:Y:S01]  /*4210*/  LDC R28, c[0x0][0x610] ;  /* 0x00018400ff1c7b82 */ /* 0x000e220000000800 */
[----:B----4-:R-:W-:Y:S05]  /*4220*/  @!P0 BRA `(.L_x_97) ;  /* 0x0000000000288947 */ /* 0x010fea0003800000 */
[----:B---3--:R-:W3:Y:S02]  /*4230*/  LDC R0, c[0x0][0x64c] ;  /* 0x00019300ff007b82 */ /* 0x008ee40000000800 */
[----:B---3--:R-:W-:-:S05]  /*4240*/  IADD3 R7, P0, R13, R0, RZ ;  /* 0x000000000d077210 */ /* 0x008fca0007f1e0ff */
        /* <DEDUP_REMOVED lines=8> */
.L_x_97:
[----:B------:R-:W4:Y:S01]  /*42d0*/  LDC R4, c[0x0][0x65c] ;  /* 0x00019700ff047b82 */ /* 0x000f220000000800 */
[----:B--23--:R-:W-:Y:S01]  /*42e0*/  SHF.R.U64 R0, R2, R21, R3 ;  /* 0x0000001502007219 */ /* 0x00cfe20000001203 */
[----:B-1----:R-:W-:Y:S01]  /*42f0*/  VIADD R3, R14, 0xffffffff ;  /* 0xffffffff0e037836 */ /* 0x002fe20000000000 */
[----:B------:R-:W-:Y:S01]  /*4300*/  LOP3.LUT R19, R8, R19, RZ, 0xc0, !PT ;  /* 0x0000001308137212 */ /* 0x000fe200078ec0ff */
[----:B------:R-:W-:Y:S02]  /*4310*/  IMAD.MOV R12, RZ, RZ, -R12 ;  /* 0x000000ffff0c7224 */ /* 0x000fe400078e0a0c */
[----:B------:R-:W-:Y:S01]  /*4320*/  IMAD.MOV R2, RZ, RZ, -R0 ;  /* 0x000000ffff027224 */ /* 0x000fe200078e0a00 */
[----:B------:R-:W-:Y:S01]  /*4330*/  LOP3.LUT R3, R10, R3, RZ, 0xc0, !PT ;  /* 0x000000030a037212 */ /* 0x000fe200078ec0ff */
[----:B------:R-:W-:Y:S02]  /*4340*/  IMAD R19, R24, R0, R19 ;  /* 0x0000000018137224 */ /* 0x000fe400078e0213 */
[----:B0-----:R-:W-:-:S04]  /*4350*/  IMAD R0, R2, R25, R13 ;  /* 0x0000001902007224 */ /* 0x001fc800078e020d */
[----:B------:R-:W-:Y:S01]  /*4360*/  IMAD R2, R0, R14, R3 ;  /* 0x0000000e00027224 */ /* 0x000fe200078e0203 */
[----:B----4-:R-:W-:Y:S01]  /*4370*/  ISETP.NE.AND P0, PT, R4, 0x1, PT ;  /* 0x000000010400780c */ /* 0x010fe20003f05270 */
[----:B------:R-:W-:-:S05]  /*4380*/  IMAD.MOV.U32 R4, RZ, RZ, 0x1 ;  /* 0x00000001ff047424 */ /* 0x000fca00078e00ff */
[----:B------:R-:W-:-:S07]  /*4390*/  PRMT R0, R4, 0x7610, R0 ;  /* 0x0000761004007816 */ /* 0x000fce0000000000 */
[----:B------:R-:W-:-:S04]  /*43a0*/  @P0 IMAD R22, R15, R12, R20 ;  /* 0x0000000c0f160224 */ /* 0x000fc800078e0214 */
[----:B------:R-:W-:-:S05]  /*43b0*/  IMAD R19, R19, R28, R22 ;  /* 0x0000001c13137224 */ /* 0x000fca00078e0216 */
[----:B------:R-:W-:Y:S02]  /*43c0*/  SEL R22, R2, R19, !P0 ;  /* 0x0000001302167207 */ /* 0x000fe40004000000 */
[----:B------:R-:W-:Y:S01]  /*43d0*/  SEL R19, R19, R2, !P0 ;  /* 0x0000000213137207 */ /* 0x000fe20004000000 */
[----:B------:R-:W-:-:S07]  /*43e0*/  IMAD.MOV.U32 R2, RZ, RZ, R11 ;  /* 0x000000ffff027224 */ /* 0x000fce00078e000b */
.L_x_95:
[----:B------:R-:W-:Y:S02]  /*43f0*/  LOP3.LUT P0, RZ, R0, 0xff, RZ, 0xc0, !PT ;  /* 0x000000ff00ff7812 */ /* 0x000fe4000780c0ff */
[----:B------:R-:W-:-:S11]  /*4400*/  LOP3.LUT R73, R73, 0x1, RZ, 0x3c, !PT ;  /* 0x0000000149497812 */ /* 0x000fd600078e3cff */
[----:B------:R-:W-:Y:S05]  /*4410*/  @P0 BRA `(.L_x_98) ;  /* 0xffffffd000440947 */ /* 0x000fea000383ffff */
[----:B------:R-:W-:Y:S05]  /*4420*/  EXIT ;  /* 0x000000000000794d */ /* 0x000fea0003800000 */
.L_x_13:
[----:B------:R-:W-:-:S08]  /*4430*/  ISETP.NE.AND P0, PT, R0, RZ, PT ;  /* 0x000000ff0000720c */ /* 0x000fd00003f05270 */
[----:B0-----:R-:W0:-:S00]  /*4440*/  USETMAXREG.DEALLOC.CTAPOOL 0x28 ;  /* 0x00000028000079c8 */ /* 0x001e0000080e0500 */
[----:B------:R-:W-:Y:S05]  /*4450*/  @P0 EXIT ;  /* 0x000000000000094d */ /* 0x000fea0003800000 */
[----:B0-----:R-:W-:Y:S01]  /*4460*/  LOP3.LUT P0, RZ, R8, 0xff, RZ, 0xc0, !PT ;  /* 0x000000ff08ff7812 */ /* 0x001fe2000780c0ff */
[----:B------:R-:W-:Y:S02]  /*4470*/  IMAD.MOV.U32 R0, RZ, RZ, 0x1 ;  /* 0x00000001ff007424 */ /* 0x000fe400078e00ff */
[----:B------:R-:W-:-:S10]  /*4480*/  IMAD.MOV.U32 R7, RZ, RZ, RZ ;  /* 0x000000ffff077224 */ /* 0x000fd400078e00ff */
[----:B------:R-:W-:Y:S05]  /*4490*/  @!P0 BRA `(.L_x_99) ;  /* 0x0000000c001c8947 */ /* 0x000fea0003800000 */
[----:B------:R-:W-:Y:S01]  /*44a0*/  LOP3.LUT P0, RZ, R4, 0x1f, RZ, 0xc0, !PT ;  /* 0x0000001f04ff7812 */ /* 0x000fe2000780c0ff */
[----:B------:R-:W-:Y:S01]  /*44b0*/  ULDC UR5, c[0x0][0x658] ;  /* 0x0001960000057ab9 */ /* 0x000fe20000000800 */
[----:B------:R-:W-:Y:S01]  /*44c0*/  UMOV UR6, 0xffffffff ;  /* 0xffffffff00067882 */ /* 0x000fe20000000000 */
[----:B------:R-:W-:Y:S01]  /*44d0*/  BSSY B0, `(.L_x_99) ;  /* 0x00000c3000007945 */ /* 0x000fe20003800000 */
[----:B------:R-:W-:Y:S01]  /*44e0*/  USHF.L.U32 UR6, UR6, UR5, URZ ;  /* 0x0000000506067299 */ /* 0x000fe2000800063f */
[C---:B------:R-:W-:Y:S01]  /*44f0*/  ISETP.NE.AND P2, PT, R3.reuse, RZ, PT ;  /* 0x000000ff0300720c */ /* 0x040fe20003f45270 */
[----:B------:R-:W-:Y:S01]  /*4500*/  IMAD.MOV.U32 R8, RZ, RZ, 0x1 ;  /* 0x00000001ff087424 */ /* 0x000fe200078e00ff */
[----:B------:R-:W-:Y:S01]  /*4510*/  ISETP.NE.OR P0, PT, R3, RZ, !P0 ;  /* 0x000000ff0300720c */ /* 0x000fe20004705670 */
[----:B------:R-:W-:Y:S01]  /*4520*/  IMAD.MOV.U32 R0, RZ, RZ, 0x1 ;  /* 0x00000001ff007424 */ /* 0x000fe200078e00ff */
[----:B------:R-:W-:Y:S01]  /*4530*/  LOP3.LUT R6, R16, 0x2, RZ, 0xfc, !PT ;  /* 0x0000000210067812 */ /* 0x000fe200078efcff */
[----:B------:R-:W-:Y:S01]  /*4540*/  IMAD.MOV.U32 R7, RZ, RZ, RZ ;  /* 0x000000ffff077224 */ /* 0x000fe200078e00ff */
[----:B------:R-:W-:Y:S01]  /*4550*/  ULDC UR4, c[0x0][0x600] ;  /* 0x0001800000047ab9 */ /* 0x000fe20000000800 */
[----:B------:R-:W-:Y:S01]  /*4560*/  UMOV UR7, 0x1 ;  /* 0x0000000100077882 */ /* 0x000fe20000000000 */
[----:B------:R-:W-:-:S02]  /*4570*/  UIADD3 UR19, UR40, 0x1, URZ ;  /* 0x0000000128137890 */ /* 0x000fc4000fffe03f */
[----:B------:R-:W-:Y:S02]  /*4580*/  UIADD3 UR15, UR4, -0x1, URZ ;  /* 0xffffffff040f7890 */ /* 0x000fe4000fffe03f */
[----:B------:R-:W-:Y:S02]  /*4590*/  USHF.L.U32 UR17, UR7, UR5, URZ ;  /* 0x0000000507117299 */ /* 0x000fe4000800063f */
[----:B------:R-:W-:Y:S01]  /*45a0*/  ULOP3.LUT UR16, URZ, UR6, URZ, 0x33, !UPT ;  /* 0x000000063f107292 */ /* 0x000fe2000f8e333f */
[----:B------:R-:W-:-:S11]  /*45b0*/  ULDC.64 UR20, c[0x0][0x198] ;  /* 0x0000660000147ab9 */ /* 0x000fd60000000a00 */
.L_x_111:
[----:B------:R-:W-:-:S03]  /*45c0*/  UMOV UR4, 0xffffffff ;  /* 0xffffffff00047882 */ /* 0x000fc60000000000 */
[----:B------:R-:W-:Y:S05]  /*45d0*/  BRA.DIV UR4, `(.L_x_100) ;  /* 0x00000012044c7947 */ /* 0x000fea000b800000 */
[----:B------:R-:W-:-:S13]  /*45e0*/  ELECT P6, URZ, PT ;  /* 0x00000000003f782f */ /* 0x000fda00038c0000 */
.L_x_127:
[----:B------:R-:W0:Y:S01]  /*45f0*/  LDC R3, c[0x0][0x28c] ;  /* 0x0000a300ff037b82 */ /* 0x000e220000000800 */
[----:B------:R-:W-:Y:S01]  /*4600*/  BSSY B1, `(.L_x_101) ;  /* 0x0000035000017945 */ /* 0x000fe20003800000 */
[----:B0-----:R-:W-:-:S13]  /*4610*/  ISETP.LT.OR P6, PT, R3, 0x1, !P6 ;  /* 0x000000010300780c */ /* 0x001fda00077c1670 */
[----:B------:R-:W-:Y:S05]  /*4620*/  @P6 BRA `(.L_x_102) ;  /* 0x0000000000c86947 */ /* 0x000fea0003800000 */
[----:B------:R-:W-:Y:S02]  /*4630*/  IMAD.SHL.U32 R22, R22, 0x40, RZ ;  /* 0x0000004016167824 */ /* 0x000fe400078e00ff */
[----:B------:R-:W-:Y:S02]  /*4640*/  IMAD.SHL.U32 R19, R19, 0x40, RZ ;  /* 0x0000004013137824 */ /* 0x000fe400078e00ff */
[----:B------:R-:W-:Y:S02]  /*4650*/  IMAD.MOV.U32 R12, RZ, RZ, RZ ;  /* 0x000000ffff0c7224 */ /* 0x000fe400078e00ff */
[----:B------:R-:W-:Y:S02]  /*4660*/  IMAD.U32 R13, RZ, RZ, UR19 ;  /* 0x00000013ff0d7e24 */ /* 0x000fe4000f8e00ff */
[----:B------:R-:W-:Y:S02]  /*4670*/  IMAD.MOV.U32 R3, RZ, RZ, R0 ;  /* 0x000000ffff037224 */ /* 0x000fe400078e0000 */
[----:B------:R-:W-:-:S07]  /*4680*/  IMAD.MOV.U32 R4, RZ, RZ, R7 ;  /* 0x000000ffff047224 */ /* 0x000fce00078e0007 */
.L_x_106:
[----:B------:R-:W0:Y:S01]  /*4690*/  S2R R10, SR_CgaCtaId ;  /* 0x00000000000a7919 */ /* 0x000e220000008800 */
[----:B------:R-:W-:Y:S01]  /*46a0*/  MOV R5, 0x400 ;  /* 0x0000040000057802 */ /* 0x000fe20000000f00 */
[----:B------:R-:W1:Y:S03]  /*46b0*/  @!P2 LDC R9, c[0x0][0x500] ;  /* 0x00014000ff09ab82 */ /* 0x000e660000000800 */
[----:B0-----:R-:W-:Y:S02]  /*46c0*/  LEA R11, R10, R5, 0x18 ;  /* 0x000000050a0b7211 */ /* 0x001fe400078ec0ff */
[----:B------:R-:W-:-:S03]  /*46d0*/  SHF.L.U32 R5, R3, 0x1f, RZ ;  /* 0x0000001f03057819 */ /* 0x000fc600000006ff */
[----:B------:R-:W-:-:S04]  /*46e0*/  IMAD R10, R4, 0x8, R11 ;  /* 0x00000008040a7824 */ /* 0x000fc800078e020b */
[----:B------:R-:W0:Y:S02]  /*46f0*/  SYNCS.PHASECHK.TRANS64.TRYWAIT P1, [R10+URZ+0x38], R5 ;  /* 0x000038050a0075a7 */ /* 0x000e24000802017f */
[----:B01----:R-:W-:Y:S05]  /*4700*/  @!P1 BRA `(.L_x_103) ;  /* 0x0000001000209947 */ /* 0x003fea0003800000 */
.L_x_128:
[----:B0-----:R-:W-:Y:S01]  /*4710*/  PRMT R5, R6, 0x9910, RZ ;  /* 0x0000991006057816 */ /* 0x001fe200000000ff */
[----:B------:R0:W-:Y:S03]  /*4720*/  @!P2 SYNCS.ARRIVE.TRANS64 RZ, [R10+URZ], R9 ;  /* 0x000000090affa9a7 */ /* 0x0001e6000800003f */
[----:B------:R-:W-:-:S13]  /*4730*/  ISETP.NE.AND P1, PT, R5, 0x2, PT ;  /* 0x000000020500780c */ /* 0x000fda0003f25270 */
[----:B0-----:R-:W-:Y:S05]  /*4740*/  @P1 BRA `(.L_x_104) ;  /* 0x0000000000041947 */ /* 0x001fea0003800000 */
[----:B------:R-:W-:Y:S01]  /*4750*/  BPT.TRAP 0x1 ;  /* 0x000000040000795c */ /* 0x000fe20000300000 */
.L_x_104:
[----:B------:R-:W-:Y:S05]  /*4760*/  @P0 BRA `(.L_x_105) ;  /* 0x0000000000040947 */ /* 0x000fea0003800000 */
[----:B------:R-:W-:Y:S01]  /*4770*/  BPT.TRAP 0x1 ;  /* 0x000000040000795c */ /* 0x000fe20000300000 */
.L_x_105:
[----:B------:R-:W-:Y:S01]  /*4780*/  IMAD R11, R4, 0x2000, R11 ;  /* 0x00002000040b7824 */ /* 0x000fe200078e020b */
[----:B------:R-:W-:Y:S01]  /*4790*/  R2UR UR9, R10 ;  /* 0x000000000a0972ca */ /* 0x000fe200000e0000 */
[----:B------:R-:W-:Y:S01]  /*47a0*/  VIADD R13, R13, 0xffffffff ;  /* 0xffffffff0d0d7836 */ /* 0x000fe20000000000 */
[----:B------:R-:W-:Y:S01]  /*47b0*/  UIADD3 UR4, UP0, UR20, 0xf0, URZ ;  /* 0x000000f014047890 */ /* 0x000fe2000ff1e03f */
[----:B------:R-:W-:Y:S01]  /*47c0*/  R2UR UR11, R19 ;  /* 0x00000000130b72ca */ /* 0x000fe200000e0000 */
[----:B------:R-:W-:Y:S01]  /*47d0*/  UIADD3 UR22, UP1, UR20, 0x1f0, URZ ;  /* 0x000001f014167890 */ /* 0x000fe2000ff3e03f */
[----:B------:R-:W-:Y:S01]  /*47e0*/  R2UR UR8, R11 ;  /* 0x000000000b0872ca */ /* 0x000fe200000e0000 */
[----:B------:R-:W-:Y:S01]  /*47f0*/  UIADD3.X UR5, URZ, UR21, URZ, UP0, !UPT ;  /* 0x000000153f057290 */ /* 0x000fe200087fe43f */
[----:B------:R-:W-:Y:S01]  /*4800*/  R2UR UR10, R12 ;  /* 0x000000000c0a72ca */ /* 0x000fe200000e0000 */
[----:B------:R-:W-:Y:S01]  /*4810*/  VIADD R4, R4, 0x1 ;  /* 0x0000000104047836 */ /* 0x000fe20000000000 */
[----:B------:R-:W-:Y:S01]  /*4820*/  R2UR UR12, R2 ;  /* 0x00000000020c72ca */ /* 0x000fe200000e0000 */
[----:B------:R-:W-:Y:S01]  /*4830*/  UIADD3.X UR23, URZ, UR21, URZ, UP1, !UPT ;  /* 0x000000153f177290 */ /* 0x000fe20008ffe43f */
[----:B------:R-:W-:Y:S01]  /*4840*/  R2UR UR18, R22 ;  /* 0x00000000161272ca */ /* 0x000fe200000e0000 */
[----:B------:R-:W-:Y:S01]  /*4850*/  UMOV UR6, 0x0 ;  /* 0x0000000000067882 */ /* 0x000fe20000000000 */
[----:B------:R-:W-:Y:S01]  /*4860*/  ISETP.GT.AND P3, PT, R13, 0x1, PT ;  /* 0x000000010d00780c */ /* 0x000fe20003f64270 */
[----:B------:R-:W-:Y:S01]  /*4870*/  UMOV UR7, 0x10000000 ;  /* 0x1000000000077882 */ /* 0x000fe20000000000 */
[----:B------:R-:W-:Y:S01]  /*4880*/  ISETP.NE.AND P1, PT, R4, 0x7, PT ;  /* 0x000000070400780c */ /* 0x000fe20003f25270 */
[----:B------:R-:W-:-:S02]  /*4890*/  VIADD R12, R12, 0x20 ;  /* 0x000000200c0c7836 */ /* 0x000fc40000000000 */
[----:B------:R-:W-:Y:S01]  /*48a0*/  UIADD3 UR13, UR8, 0x180, URZ ;  /* 0x00000180080d7890 */ /* 0x000fe2000fffe03f */
[----:B------:R-:W-:Y:S01]  /*48b0*/  SEL R10, RZ, 0x1, P1 ;  /* 0x00000001ff0a7807 */ /* 0x000fe20000800000 */
[----:B------:R-:W-:Y:S01]  /*48c0*/  UIADD3 UR14, UR8, 0xe180, URZ ;  /* 0x0000e180080e7890 */ /* 0x000fe2000fffe03f */
[----:B------:R-:W-:Y:S02]  /*48d0*/  SEL R4, R4, RZ, P1 ;  /* 0x000000ff04047207 */ /* 0x000fe40000800000 */
[----:B------:R-:W-:Y:S02]  /*48e0*/  LOP3.LUT R3, R3, R10, RZ, 0x3c, !PT ;  /* 0x0000000a03037212 */ /* 0x000fe400078e3cff */
[----:B------:R-:W-:Y:S02]  /*48f0*/  UMOV UR8, UR13 ;  /* 0x0000000d00087c82 */ /* 0x000fe40008000000 */
[----:B------:R0:W-:Y:S02]  /*4900*/  UTMALDG.3D [UR8], [UR4], desc[UR6] ;  /* 0x00000608040075b4 */ /* 0x0001e40008011000 */
[----:B0-----:R-:W-:Y:S01]  /*4910*/  UMOV UR8, UR14 ;  /* 0x0000000e00087c82 */ /* 0x001fe20008000000 */
[----:B------:R-:W-:-:S02]  /*4920*/  UMOV UR11, UR18 ;  /* 0x00000012000b7c82 */ /* 0x000fc40008000000 */
[----:B------:R0:W-:Y:S02]  /*4930*/  UTMALDG.3D [UR8], [UR22], desc[UR6] ;  /* 0x00000608160075b4 */ /* 0x0001e40008011000 */
[----:B0-----:R-:W-:Y:S05]  /*4940*/  @P3 BRA `(.L_x_106) ;  /* 0xfffffffc00503947 */ /* 0x001fea000383ffff */
.L_x_102:
[----:B------:R-:W-:Y:S05]  /*4950*/  BSYNC B1 ;  /* 0x0000000000017941 */ /* 0x000fea0003800000 */
.L_x_101:
[----:B------:R-:W2:Y:S01]  /*4960*/  LDL.64 R10, [R1] ;  /* 0x00000000010a7983 */ /* 0x000ea20000100a00 */
[----:B------:R-:W-:Y:S01]  /*4970*/  LOP3.LUT P4, RZ, R8, 0xff, RZ, 0xc0, !PT ;  /* 0x000000ff08ff7812 */ /* 0x000fe2000788c0ff */
[----:B------:R-:W-:Y:S01]  /*4980*/  VIADD R4, R7, UR40 ;  /* 0x0000002807047c36 */ /* 0x000fe20008000000 */
[----:B------:R-:W-:Y:S01]  /*4990*/  ULDC.64 UR4, c[0x0][0x650] ;  /* 0x0001940000047ab9 */ /* 0x000fe20000000a00 */
[----:B------:R-:W-:Y:S01]  /*49a0*/  IMAD.U32 R7, RZ, RZ, UR40 ;  /* 0x00000028ff077e24 */ /* 0x000fe2000f8e00ff */
[----:B------:R-:W-:Y:S01]  /*49b0*/  UISETP.GE.U32.AND UP0, UPT, UR40, 0x7, UPT ;  /* 0x000000072800788c */ /* 0x000fe2000bf06070 */
[C---:B------:R-:W-:Y:S01]  /*49c0*/  IMAD.WIDE.U32 R2, R4.reuse, 0x24924925, RZ ;  /* 0x2492492504027825 */ /* 0x040fe200078e00ff */
[C---:B------:R-:W-:Y:S01]  /*49d0*/  ISETP.GT.U32.AND P1, PT, R4.reuse, 0x6, PT ;  /* 0x000000060400780c */ /* 0x040fe20003f24070 */
[----:B------:R-:W-:Y:S02]  /*49e0*/  BSSY B1, `(.L_x_107) ;  /* 0x000006f000017945 */ /* 0x000fe40003800000 */
[----:B------:R-:W-:Y:S01]  /*49f0*/  IMAD.IADD R2, R4, 0x1, -R3 ;  /* 0x0000000104027824 */ /* 0x000fe200078e0a03 */
[----:B------:R-:W-:Y:S01]  /*4a00*/  ISETP.LT.U32.AND P1, PT, R7, 0x7, P1 ;  /* 0x000000070700780c */ /* 0x000fe20000f21070 */
[----:B------:R-:W-:Y:S01]  /*4a10*/  IMAD.MOV.U32 R19, RZ, RZ, -0x1 ;  /* 0xffffffffff137424 */ /* 0x000fe200078e00ff */
[----:B------:R-:W-:Y:S01]  /*4a20*/  PLOP3.LUT P3, PT, PT, PT, UP0, 0x80, 0x0 ;  /* 0x000000000000781c */ /* 0x000fe20003f6f008 */
[----:B------:R-:W0:Y:S01]  /*4a30*/  @P4 S2R R8, SR_CgaCtaId ;  /* 0x0000000000084919 */ /* 0x000e220000008800 */
[----:B------:R-:W-:Y:S01]  /*4a40*/  @P4 MOV R5, 0x400 ;  /* 0x0000040000054802 */ /* 0x000fe20000000f00 */
[----:B------:R-:W-:Y:S01]  /*4a50*/  IMAD.MOV.U32 R22, RZ, RZ, -0x1 ;  /* 0xffffffffff167424 */ /* 0x000fe200078e00ff */
[----:B------:R-:W-:-:S02]  /*4a60*/  LEA.HI R2, R2, R3, RZ, 0x1f ;  /* 0x0000000302027211 */ /* 0x000fc400078ff8ff */
[----:B------:R-:W-:Y:S02]  /*4a70*/  PRMT R3, RZ, 0x7610, R3 ;  /* 0x00007610ff037816 */ /* 0x000fe40000000003 */
[----:B------:R-:W-:Y:S01]  /*4a80*/  SHF.R.U32.HI R7, RZ, 0x2, R2 ;  /* 0x00000002ff077819 */ /* 0x000fe20000011602 */
[----:B------:R-:W-:Y:S01]  /*4a90*/  IMAD.MOV.U32 R2, RZ, RZ, -0x1 ;  /* 0xffffffffff027424 */ /* 0x000fe200078e00ff */
[----:B0-----:R-:W-:Y:S02]  /*4aa0*/  @P4 LEA R8, R8, R5, 0x18 ;  /* 0x0000000508084211 */ /* 0x001fe400078ec0ff */
[----:B------:R-:W-:Y:S02]  /*4ab0*/  SEL R5, RZ, 0x1, !P1 ;  /* 0x00000001ff057807 */ /* 0x000fe40004800000 */
[----:B------:R0:W-:Y:S02]  /*4ac0*/  @P4 SYNCS.ARRIVE.TRANS64.A1T0 RZ, [R8+URZ+0xa8], RZ ;  /* 0x0000a8ff08ff49a7 */ /* 0x0001e4000810003f */
[----:B------:R-:W-:-:S04]  /*4ad0*/  LOP3.LUT R0, R0, R5, RZ, 0x3c, !PT ;  /* 0x0000000500007212 */ /* 0x000fc800078e3cff */
[----:B------:R-:W-:Y:S01]  /*4ae0*/  @P3 LOP3.LUT R0, R0, 0x1, R7, 0x78, !PT ;  /* 0x0000000100003812 */ /* 0x000fe200078e7807 */
[----:B------:R-:W-:Y:S01]  /*4af0*/  IMAD R7, R7, -0x7, R4 ;  /* 0xfffffff907077824 */ /* 0x000fe200078e0204 */
[----:B0-----:R-:W-:Y:S02]  /*4b00*/  PRMT R8, RZ, 0x7610, R8 ;  /* 0x00007610ff087816 */ /* 0x001fe40000000008 */
[----:B--2---:R-:W-:-:S05]  /*4b10*/  IADD3 R18, P1, R18, R10, RZ ;  /* 0x0000000a12127210 */ /* 0x004fca0007f3e0ff */
[----:B------:R-:W-:Y:S01]  /*4b20*/  IMAD.X R17, R17, 0x1, R23, P1 ;  /* 0x0000000111117824 */ /* 0x000fe200008e0617 */
[----:B------:R-:W-:-:S04]  /*4b30*/  ISETP.GE.U32.AND P1, PT, R18, UR4, PT ;  /* 0x0000000412007c0c */ /* 0x000fc8000bf26070 */
[----:B------:R-:W-:-:S13]  /*4b40*/  ISETP.GE.U32.AND.EX P1, PT, R17, UR5, PT, P1 ;  /* 0x0000000511007c0c */ /* 0x000fda000bf26110 */
[----:B------:R-:W-:Y:S05]  /*4b50*/  @P1 BRA `(.L_x_108) ;  /* 0x00000004005c1947 */ /* 0x000fea0003800000 */
[----:B------:R-:W0:Y:S01]  /*4b60*/  S2R R11, SR_CTAID.X ;  /* 0x00000000000b7919 */ /* 0x000e220000002500 */
[----:B------:R-:W-:Y:S01]  /*4b70*/  ULDC.64 UR4, c[0x0][0x628] ;  /* 0x00018a0000047ab9 */ /* 0x000fe20000000a00 */
[----:B------:R-:W1:Y:S01]  /*4b80*/  LDC R12, c[0x0][0x144] ;  /* 0x00005100ff0c7b82 */ /* 0x000e620000000800 */
[----:B------:R-:W-:Y:S01]  /*4b90*/  ISETP.NE.U32.AND P1, PT, RZ, UR4, PT ;  /* 0x00000004ff007c0c */ /* 0x000fe2000bf25070 */
[----:B------:R-:W2:Y:S01]  /*4ba0*/  S2R R9, SR_CTAID.Y ;  /* 0x0000000000097919 */ /* 0x000ea20000002600 */
[----:B------:R-:W-:Y:S01]  /*4bb0*/  ULDC UR6, c[0x0][0x150] ;  /* 0x0000540000067ab9 */ /* 0x000fe20000000800 */
[----:B------:R-:W-:Y:S01]  /*4bc0*/  ULDC UR7, c[0x0][0x630] ;  /* 0x00018c0000077ab9 */ /* 0x000fe20000000800 */
[----:B------:R-:W-:Y:S01]  /*4bd0*/  ISETP.NE.AND.EX P1, PT, RZ, UR5, PT, P1 ;  /* 0x00000005ff007c0c */ /* 0x000fe2000bf25310 */
[----:B------:R-:W-:Y:S01]  /*4be0*/  IMAD.MOV.U32 R2, RZ, RZ, R18 ;  /* 0x000000ffff027224 */ /* 0x000fe200078e0012 */
[----:B0-----:R-:W-:-:S05]  /*4bf0*/  I2FP.F32.U32 R3, R11 ;  /* 0x0000000b00037245 */ /* 0x001fca0000201000 */
[----:B------:R-:W-:Y:S01]  /*4c00*/  FMUL R14, R3, UR6 ;  /* 0x00000006030e7c20 */ /* 0x000fe20008400000 */
[----:B------:R-:W-:-:S05]  /*4c10*/  IMAD.MOV.U32 R3, RZ, RZ, R17 ;  /* 0x000000ffff037224 */ /* 0x000fca00078e0011 */
[----:B--2---:R-:W-:Y:S05]  /*4c20*/  @!P1 BRA `(.L_x_109) ;  /* 0x0000000000289947 */ /* 0x004fea0003800000 */
[----:B------:R-:W-:Y:S02]  /*4c30*/  ULDC UR6, c[0x0][0x634] ;  /* 0x00018d0000067ab9 */ /* 0x000fe40000000800 */
[----:B------:R-:W-:-:S05]  /*4c40*/  IADD3 R3, P1, R18, UR6, RZ ;  /* 0x0000000612037c10 */ /* 0x000fca000ff3e0ff */
[----:B------:R-:W-:-:S04]  /*4c50*/  IMAD.X R13, RZ, RZ, R17, P1 ;  /* 0x000000ffff0d7224 */ /* 0x000fc800008e0611 */
[----:B------:R-:W-:-:S04]  /*4c60*/  IMAD.WIDE.U32 R4, R13, UR4, RZ ;  /* 0x000000040d047c25 */ /* 0x000fc8000f8e00ff */
[----:B------:R-:W-:-:S04]  /*4c70*/  IMAD.WIDE.U32 R4, P1, R3, UR5, R4 ;  /* 0x0000000503047c25 */ /* 0x000fc8000f820004 */
[----:B------:R-:W-:-:S04]  /*4c80*/  IMAD.WIDE.U32 R2, R3, UR4, RZ ;  /* 0x0000000403027c25 */ /* 0x000fc8000f8e00ff */
[----:B------:R-:W-:Y:S01]  /*4c90*/  IMAD.MOV.U32 R2, RZ, RZ, R5 ;  /* 0x000000ffff027224 */ /* 0x000fe200078e0005 */
[----:B------:R-:W-:Y:S01]  /*4ca0*/  IADD3 RZ, P3, R3, R4, RZ ;  /* 0x0000000403ff7210 */ /* 0x000fe20007f7e0ff */
[----:B------:R-:W-:-:S04]  /*4cb0*/  IMAD.X R3, RZ, RZ, RZ, P1 ;  /* 0x000000ffff037224 */ /* 0x000fc800008e06ff */
[----:B------:R-:W-:-:S08]  /*4cc0*/  IMAD.WIDE.U32.X R2, R13, UR5, R2, P3 ;  /* 0x000000050d027c25 */ /* 0x000fd000098e0402 */
.L_x_109:
[--C-:B------:R-:W-:Y:S01]  /*4cd0*/  SHF.R.U64 R10, R2, UR7, R3.reuse ;  /* 0x00000007020a7c19 */ /* 0x100fe20008001203 */
[----:B------:R-:W0:Y:S01]  /*4ce0*/  F2I.U32.TRUNC.NTZ R14, R14 ;  /* 0x0000000e000e7305 */ /* 0x000e22000020f000 */
[----:B------:R-:W-:Y:S01]  /*4cf0*/  SHF.R.U32.HI R2, RZ, UR7, R3 ;  /* 0x00000007ff027c19 */ /* 0x000fe20008011603 */
[----:B------:R-:W-:Y:S01]  /*4d00*/  ULDC.64 UR4, c[0x0][0x620] ;  /* 0x0001880000047ab9 */ /* 0x000fe20000000a00 */
[----:B------:R-:W-:Y:S01]  /*4d10*/  IADD3 R5, P1, RZ, -R10, RZ ;  /* 0x8000000aff057210 */ /* 0x000fe20007f3e0ff */
[----:B------:R-:W-:Y:S01]  /*4d20*/  IMAD.MOV.U32 R3, RZ, RZ, R17 ;  /* 0x000000ffff037224 */ /* 0x000fe200078e0011 */
[----:B------:R-:W-:-:S03]  /*4d30*/  ULDC.64 UR6, c[0x0][0x640] ;  /* 0x0001900000067ab9 */ /* 0x000fc60000000a00 */
[----:B------:R-:W-:Y:S01]  /*4d40*/  IMAD.X R2, RZ, RZ, ~R2, P1 ;  /* 0x000000ffff027224 */ /* 0x000fe200008e0e02 */
[----:B------:R-:W-:-:S03]  /*4d50*/  ISETP.NE.U32.AND P1, PT, RZ, UR6, PT ;  /* 0x00000006ff007c0c */ /* 0x000fc6000bf25070 */
[----:B------:R-:W-:Y:S01]  /*4d60*/  IMAD R4, R2, UR4, RZ ;  /* 0x0000000402047c24 */ /* 0x000fe2000f8e02ff */
[----:B------:R-:W-:Y:S01]  /*4d70*/  ISETP.NE.AND.EX P1, PT, RZ, UR7, PT, P1 ;  /* 0x00000007ff007c0c */ /* 0x000fe2000bf25310 */
[----:B------:R-:W-:-:S04]  /*4d80*/  IMAD.MOV.U32 R2, RZ, RZ, R18 ;  /* 0x000000ffff027224 */ /* 0x000fc800078e0012 */
[----:B------:R-:W-:Y:S01]  /*4d90*/  IMAD.WIDE.U32 R2, R5, UR4, R2 ;  /* 0x0000000405027c25 */ /* 0x000fe2000f8e0002 */
[----:B------:R-:W-:-:S03]  /*4da0*/  ULDC UR4, c[0x0][0x618] ;  /* 0x0001860000047ab9 */ /* 0x000fc60000000800 */
[----:B------:R-:W-:Y:S01]  /*4db0*/  IMAD R5, R5, UR5, R4 ;  /* 0x0000000505057c24 */ /* 0x000fe2000f8e0204 */
[----:B------:R-:W-:Y:S01]  /*4dc0*/  ULDC UR5, c[0x0][0x154] ;  /* 0x0000550000057ab9 */ /* 0x000fe20000000800 */
[----:B0-----:R-:W-:Y:S02]  /*4dd0*/  IMAD.MOV R4, RZ, RZ, -R14 ;  /* 0x000000ffff047224 */ /* 0x001fe400078e0a0e */
[----:B------:R-:W0:Y:S01]  /*4de0*/  LDC R14, c[0x0][0x148] ;  /* 0x00005200ff0e7b82 */ /* 0x000e220000000800 */
[----:B------:R-:W-:Y:S02]  /*4df0*/  IMAD.IADD R3, R3, 0x1, R5 ;  /* 0x0000000103037824 */ /* 0x000fe400078e0205 */
[----:B-1----:R-:W-:Y:S01]  /*4e00*/  IMAD R11, R12, R4, R11 ;  /* 0x000000040c0b7224 */ /* 0x002fe200078e020b */
[----:B------:R-:W-:Y:S02]  /*4e10*/  I2FP.F32.U32 R4, R9 ;  /* 0x0000000900047245 */ /* 0x000fe40000201000 */
[----:B------:R-:W-:-:S02]  /*4e20*/  SHF.R.U64 R12, R2, UR4, R3 ;  /* 0x00000004020c7c19 */ /* 0x000fc40008001203 */
[----:B------:R-:W-:Y:S01]  /*4e30*/  SHF.R.U32.HI R3, RZ, UR4, R3 ;  /* 0x00000004ff037c19 */ /* 0x000fe20008011603 */
[----:B------:R-:W-:Y:S01]  /*4e40*/  FMUL R4, R4, UR5 ;  /* 0x0000000504047c20 */ /* 0x000fe20008400000 */
[----:B------:R-:W-:Y:S02]  /*4e50*/  ULDC UR4, c[0x0][0x608] ;  /* 0x0001820000047ab9 */ /* 0x000fe40000000800 */
[--C-:B------:R-:W-:Y:S01]  /*4e60*/  SHF.R.U64 R15, R12, UR4, R3.reuse ;  /* 0x000000040c0f7c19 */ /* 0x100fe20008001203 */
[----:B------:R1:W2:Y:S01]  /*4e70*/  F2I.U32.TRUNC.NTZ R20, R4 ;  /* 0x0000000400147305 */ /* 0x0002a2000020f000 */
[----:B------:R-:W-:Y:S01]  /*4e80*/  SHF.R.U32.HI R2, RZ, UR4, R3 ;  /* 0x00000004ff027c19 */ /* 0x000fe20008011603 */
[----:B------:R-:W-:-:S03]  /*4e90*/  ULDC UR4, c[0x0][0x658] ;  /* 0x0001960000047ab9 */ /* 0x000fc60000000800 */
[--C-:B------:R-:W-:Y:S02]  /*4ea0*/  SHF.R.U64 R13, R15, UR4, R2.reuse ;  /* 0x000000040f0d7c19 */ /* 0x100fe40008001202 */
[----:B------:R-:W-:-:S03]  /*4eb0*/  SHF.R.U32.HI R19, RZ, UR4, R2 ;  /* 0x00000004ff137c19 */ /* 0x000fc60008011602 */
[----:B------:R-:W-:Y:S02]  /*4ec0*/  IMAD.MOV.U32 R2, RZ, RZ, R13 ;  /* 0x000000ffff027224 */ /* 0x000fe400078e000d */
[----:B------:R-:W-:Y:S01]  /*4ed0*/  IMAD.MOV.U32 R3, RZ, RZ, R19 ;  /* 0x000000ffff037224 */ /* 0x000fe200078e0013 */
[----:B-1----:R-:W-:Y:S06]  /*4ee0*/  @!P1 BRA `(.L_x_110) ;  /* 0x0000000000289947 */ /* 0x002fec0003800000 */
        /* <DEDUP_REMOVED lines=10> */
.L_x_110:
[----:B------:R-:W1:Y:S01]  /*4f90*/  LDC R4, c[0x0][0x65c] ;  /* 0x00019700ff047b82 */ /* 0x000e620000000800 */
[----:B------:R-:W-:Y:S01]  /*4fa0*/  ULDC UR4, c[0x0][0x648] ;  /* 0x0001920000047ab9 */ /* 0x000fe20000000800 */
[----:B------:R-:W-:Y:S01]  /*4fb0*/  LOP3.LUT R15, R15, UR16, RZ, 0xc0, !PT ;  /* 0x000000100f0f7c12 */ /* 0x000fe2000f8ec0ff */
[----:B--2---:R-:W-:Y:S01]  /*4fc0*/  IMAD.MOV R20, RZ, RZ, -R20 ;  /* 0x000000ffff147224 */ /* 0x004fe200078e0a14 */
[----:B------:R-:W-:Y:S01]  /*4fd0*/  SHF.R.U64 R2, R2, UR4, R3 ;  /* 0x0000000402027c19 */ /* 0x000fe20008001203 */
[----:B------:R-:W-:Y:S01]  /*4fe0*/  ULDC UR4, c[0x0][0x638] ;  /* 0x00018e0000047ab9 */ /* 0x000fe20000000800 */
[----:B------:R-:W-:Y:S01]  /*4ff0*/  LOP3.LUT R12, R12, UR15, RZ, 0xc0, !PT ;  /* 0x0000000f0c0c7c12 */ /* 0x000fe2000f8ec0ff */
[----:B------:R-:W-:Y:S01]  /*5000*/  ULDC UR5, c[0x0][0x610] ;  /* 0x0001840000057ab9 */ /* 0x000fe20000000800 */
[----:B------:R-:W-:Y:S01]  /*5010*/  IMAD.MOV.U32 R3, RZ, RZ, 0x1 ;  /* 0x00000001ff037424 */ /* 0x000fe200078e00ff */
[----:B-1----:R-:W-:Y:S01]  /*5020*/  ISETP.NE.AND P1, PT, R4, 0x1, PT ;  /* 0x000000010400780c */ /* 0x002fe20003f25270 */
[----:B------:R-:W-:-:S02]  /*5030*/  IMAD.MOV R4, RZ, RZ, -R2 ;  /* 0x000000ffff047224 */ /* 0x000fc400078e0a02 */
[----:B------:R-:W-:Y:S02]  /*5040*/  IMAD R2, R2, UR17, R15 ;  /* 0x0000001102027c24 */ /* 0x000fe4000f8e020f */
[----:B------:R-:W-:Y:S01]  /*5050*/  IMAD R13, R4, UR4, R13 ;  /* 0x00000004040d7c24 */ /* 0x000fe2000f8e020d */
[----:B------:R-:W-:-:S07]  /*5060*/  ULDC UR4, c[0x0][0x600] ;  /* 0x0001800000047ab9 */ /* 0x000fce0000000800 */
[----:B0-----:R-:W-:-:S04]  /*5070*/  @P1 IMAD R11, R14, R20, R9 ;  /* 0x000000140e0b1224 */ /* 0x001fc800078e0209 */
[----:B------:R-:W-:Y:S02]  /*5080*/  IMAD R11, R2, UR5, R11 ;  /* 0x00000005020b7c24 */ /* 0x000fe4000f8e020b */
[----:B------:R-:W-:-:S05]  /*5090*/  IMAD R2, R13, UR4, R12 ;  /* 0x000000040d027c24 */ /* 0x000fca000f8e020c */
[----:B------:R-:W-:Y:S02]  /*50a0*/  SEL R22, R2, R11, !P1 ;  /* 0x0000000b02167207 */ /* 0x000fe40004800000 */
[----:B------:R-:W-:Y:S01]  /*50b0*/  SEL R19, R11, R2, !P1 ;  /* 0x000000020b137207 */ /* 0x000fe20004800000 */
[----:B------:R-:W-:-:S07]  /*50c0*/  IMAD.MOV.U32 R2, RZ, RZ, R10 ;  /* 0x000000ffff027224 */ /* 0x000fce00078e000a */
.L_x_108:
[----:B------:R-:W-:Y:S05]  /*50d0*/  BSYNC B1 ;  /* 0x0000000000017941 */ /* 0x000fea0003800000 */
.L_x_107:
[----:B------:R-:W-:-:S13]  /*50e0*/  LOP3.LUT P1, RZ, R3, 0xff, RZ, 0xc0, !PT ;  /* 0x000000ff03ff7812 */ /* 0x000fda000782c0ff */
[----:B------:R-:W-:Y:S05]  /*50f0*/  @P1 BRA `(.L_x_111) ;  /* 0xfffffff400301947 */ /* 0x000fea000383ffff */
[----:B------:R-:W-:Y:S05]  /*5100*/  BSYNC B0 ;  /* 0x0000000000007941 */ /* 0x000fea0003800000 */
.L_x_99:
[----:B------:R-:W-:-:S03]  /*5110*/  UMOV UR4, 0xffffffff ;  /* 0xffffffff00047882 */ /* 0x000fc60000000000 */
[----:B------:R-:W-:Y:S05]  /*5120*/  BRA.DIV UR4, `(.L_x_112) ;  /* 0x0000000604ac7947 */ /* 0x000fea000b800000 */
[----:B------:R-:W-:-:S13]  /*5130*/  ELECT P6, URZ, PT ;  /* 0x00000000003f782f */ /* 0x000fda00038c0000 */
.L_x_131:
[----:B------:R-:W-:Y:S04]  /*5140*/  BSSY B0, `(.L_x_113) ;  /* 0x0000046000007945 */ /* 0x000fe80003800000 */
[----:B------:R-:W-:Y:S05]  /*5150*/  @!P6 BRA `(.L_x_114) ;  /* 0x000000040010e947 */ /* 0x000fea0003800000 */
[----:B------:R-:W-:-:S04]  /*5160*/  LOP3.LUT R16, R16, 0x2, RZ, 0xfc, !PT ;  /* 0x0000000210107812 */ /* 0x000fc800078efcff */
[----:B------:R-:W-:-:S13]  /*5170*/  ISETP.NE.AND P0, PT, R16, 0x3, PT ;  /* 0x000000031000780c */ /* 0x000fda0003f05270 */
[----:B------:R-:W-:Y:S05]  /*5180*/  @!P0 BRA `(.L_x_115) ;  /* 0x0000000000048947 */ /* 0x000fea0003800000 */
[----:B------:R-:W-:Y:S01]  /*5190*/  BPT.TRAP 0x1 ;  /* 0x000000040000795c */ /* 0x000fe20000300000 */
.L_x_115:
[----:B------:R-:W0:Y:S01]  /*51a0*/  S2R R3, SR_CgaCtaId ;  /* 0x0000000000037919 */ /* 0x000e220000008800 */
[----:B------:R-:W-:Y:S02]  /*51b0*/  MOV R2, 0x400 ;  /* 0x0000040000027802 */ /* 0x000fe40000000f00 */
[----:B------:R-:W-:Y:S02]  /*51c0*/  SHF.L.U32 R4, R0, 0x1f, RZ ;  /* 0x0000001f00047819 */ /* 0x000fe400000006ff */
[----:B0-----:R-:W-:-:S05]  /*51d0*/  LEA R2, R3, R2, 0x18 ;  /* 0x0000000203027211 */ /* 0x001fca00078ec0ff */
[----:B------:R-:W-:-:S04]  /*51e0*/  VIADD R2, R2, 0x38 ;  /* 0x0000003802027836 */ /* 0x000fc80000000000 */
[C---:B------:R-:W-:Y:S02]  /*51f0*/  IMAD R9, R7.reuse, 0x8, R2 ;  /* 0x0000000807097824 */ /* 0x040fe400078e0202 */
[----:B------:R-:W-:Y:S02]  /*5200*/  VIADD R7, R7, 0x1 ;  /* 0x0000000107077836 */ /* 0x000fe40000000000 */
[----:B------:R-:W0:Y:S03]  /*5210*/  SYNCS.PHASECHK.TRANS64.TRYWAIT P0, [R9+URZ], R4 ;  /* 0x00000004090075a7 */ /* 0x000e26000800017f */
[----:B------:R-:W-:-:S04]  /*5220*/  ISETP.NE.AND P1, PT, R7, 0x7, PT ;  /* 0x000000070700780c */ /* 0x000fc80003f25270 */
[----:B------:R-:W-:Y:S02]  /*5230*/  SEL R3, RZ, 0x1, P1 ;  /* 0x00000001ff037807 */ /* 0x000fe40000800000 */
[----:B------:R-:W-:Y:S02]  /*5240*/  SEL R7, R7, RZ, P1 ;  /* 0x000000ff07077207 */ /* 0x000fe40000800000 */
[----:B------:R-:W-:-:S03]  /*5250*/  LOP3.LUT R6, R0, R3, RZ, 0x3c, !PT ;  /* 0x0000000300067212 */ /* 0x000fc600078e3cff */
[----:B------:R-:W-:Y:S01]  /*5260*/  IMAD R8, R7, 0x8, R2 ;  /* 0x0000000807087824 */ /* 0x000fe200078e0202 */
[----:B------:R-:W-:Y:S01]  /*5270*/  SHF.L.U32 R5, R6, 0x1f, RZ ;  /* 0x0000001f06057819 */ /* 0x000fe200000006ff */
[----:B0-----:R-:W-:Y:S06]  /*5280*/  @!P0 BRA `(.L_x_116) ;  /* 0x0000000400748947 */ /* 0x001fec0003800000 */
.L_x_132:
[----:B------:R-:W1:Y:S01]  /*5290*/  SYNCS.PHASECHK.TRANS64.TRYWAIT P0, [R8+URZ], R5 ;  /* 0x00000005080075a7 */ /* 0x000e62000800017f */
[----:B------:R-:W-:-:S05]  /*52a0*/  VIADD R0, R7, 0x1 ;  /* 0x0000000107007836 */ /* 0x000fca0000000000 */
[----:B------:R-:W-:-:S04]  /*52b0*/  ISETP.NE.AND P1, PT, R0, 0x7, PT ;  /* 0x000000070000780c */ /* 0x000fc80003f25270 */
[----:B------:R-:W-:Y:S02]  /*52c0*/  SEL R3, RZ, 0x1, P1 ;  /* 0x00000001ff037807 */ /* 0x000fe40000800000 */
[----:B------:R-:W-:Y:S02]  /*52d0*/  SEL R7, R0, RZ, P1 ;  /* 0x000000ff00077207 */ /* 0x000fe40000800000 */
[----:B------:R-:W-:-:S03]  /*52e0*/  LOP3.LUT R6, R6, R3, RZ, 0x3c, !PT ;  /* 0x0000000306067212 */ /* 0x000fc600078e3cff */
[----:B0-----:R-:W-:Y:S01]  /*52f0*/  IMAD R9, R7, 0x8, R2 ;  /* 0x0000000807097824 */ /* 0x001fe200078e0202 */
[----:B------:R-:W-:Y:S01]  /*5300*/  SHF.L.U32 R4, R6, 0x1f, RZ ;  /* 0x0000001f06047819 */ /* 0x000fe200000006ff */
[----:B-1----:R-:W-:Y:S06]  /*5310*/  @!P0 BRA `(.L_x_117) ;  /* 0x0000000400648947 */ /* 0x002fec0003800000 */
.L_x_133:
        /* <DEDUP_REMOVED lines=9> */
.L_x_134:
        /* <DEDUP_REMOVED lines=9> */
.L_x_135:
[----:B------:R-:W1:Y:S01]  /*5440*/  SYNCS.PHASECHK.TRANS64.TRYWAIT P0, [R9+URZ], R4 ;  /* 0x00000004090075a7 */ /* 0x000e62000800017f */
[----:B------:R-:W-:-:S05]  /*5450*/  VIADD R0, R7, 0x1 ;  /* 0x0000000107007836 */ /* 0x000fca0000000000 */
[----:B------:R-:W-:-:S04]  /*5460*/  ISETP.NE.AND P1, PT, R0, 0x7, PT ;  /* 0x000000070000780c */ /* 0x000fc80003f25270 */
[----:B------:R-:W-:Y:S02]  /*5470*/  SEL R3, RZ, 0x1, P1 ;  /* 0x00000001ff037807 */ /* 0x000fe40000800000 */
[----:B------:R-:W-:Y:S02]  /*5480*/  SEL R7, R0, RZ, P1 ;  /* 0x000000ff00077207 */ /* 0x000fe40000800000 */
[----:B------:R-:W-:-:S03]  /*5490*/  LOP3.LUT R11, R6, R3, RZ, 0x3c, !PT ;  /* 0x00000003060b7212 */ /* 0x000fc600078e3cff */
[----:B------:R-:W-:Y:S01]  /*54a0*/  IMAD R6, R7, 0x8, R2 ;  /* 0x0000000807067824 */ /* 0x000fe200078e0202 */
[----:B0-----:R-:W-:Y:S01]  /*54b0*/  SHF.L.U32 R5, R11, 0x1f, RZ ;  /* 0x0000001f0b057819 */ /* 0x001fe200000006ff */
[----:B-1----:R-:W-:Y:S06]  /*54c0*/  @!P0 BRA `(.L_x_120) ;  /* 0x0000000400348947 */ /* 0x002fec0003800000 */
.L_x_136:
[----:B------:R-:W1:Y:S01]  /*54d0*/  SYNCS.PHASECHK.TRANS64.TRYWAIT P0, [R6+URZ], R5 ;  /* 0x00000005060075a7 */ /* 0x000e62000800017f */
[----:B------:R-:W-:-:S05]  /*54e0*/  VIADD R0, R7, 0x1 ;  /* 0x0000000107007836 */ /* 0x000fca0000000000 */
[----:B------:R-:W-:-:S04]  /*54f0*/  ISETP.NE.AND P1, PT, R0, 0x7, PT ;  /* 0x000000070000780c */ /* 0x000fc80003f25270 */
[----:B0-----:R-:W-:Y:S02]  /*5500*/  SEL R4, RZ, 0x1, P1 ;  /* 0x00000001ff047807 */ /* 0x001fe40000800000 */
[----:B------:R-:W-:Y:S02]  /*5510*/  SEL R3, R0, RZ, P1 ;  /* 0x000000ff00037207 */ /* 0x000fe40000800000 */
[----:B------:R-:W-:Y:S01]  /*5520*/  LOP3.LUT R0, R11, R4, RZ, 0x3c, !PT ;  /* 0x000000040b007212 */ /* 0x000fe200078e3cff */
[----:B-1----:R-:W-:Y:S06]  /*5530*/  @!P0 BRA `(.L_x_121) ;  /* 0x00000004002c8947 */ /* 0x002fec0003800000 */
.L_x_137:
[----:B------:R-:W-:Y:S01]  /*5540*/  IMAD R3, R3, 0x8, R2 ;  /* 0x0000000803037824 */ /* 0x000fe200078e0202 */
[----:B------:R-:W-:-:S07]  /*5550*/  SHF.L.U32 R0, R0, 0x1f, RZ ;  /* 0x0000001f00007819 */ /* 0x000fce00000006ff */
.L_x_122:
[----:B-1----:R1:W2:Y:S02]  /*5560*/  SYNCS.PHASECHK.TRANS64.TRYWAIT P0, [R3+URZ], R0 ;  /* 0x00000000030075a7 */ /* 0x0022a4000800017f */
[----:B--2---:R-:W-:Y:S05]  /*5570*/  @!P0 NANOSLEEP.SYNCS 0x989680 ;  /* 0x009896800000895d */ /* 0x004fea0003900000 */
[----:B------:R-:W2:Y:S02]  /*5580*/  @!P0 SYNCS.PHASECHK.TRANS64 P0, [R3+URZ], R0 ;  /* 0x00000000030085a7 */ /* 0x000ea4000800007f */
[----:B--2---:R-:W-:Y:S05]  /*5590*/  @!P0 BRA `(.L_x_122) ;  /* 0xfffffffc00f08947 */ /* 0x004fea000383ffff */
.L_x_114:
[----:B------:R-:W-:Y:S05]  /*55a0*/  BSYNC B0 ;  /* 0x0000000000007941 */ /* 0x000fea0003800000 */
.L_x_113:
[----:B------:R-:W-:Y:S05]  /*55b0*/  EXIT ;  /* 0x000000000000794d */ /* 0x000fea0003800000 */
.L_x_15:
[----:B-1----:R1:W2:Y:S02]  /*55c0*/  SYNCS.PHASECHK.TRANS64.TRYWAIT P0, [R63+URZ], R0 ;  /* 0x000000003f0075a7 */ /* 0x0022a4000800017f */
[----:B--2---:R-:W-:Y:S05]  /*55d0*/  @!P0 NANOSLEEP.SYNCS 0x989680 ;  /* 0x009896800000895d */ /* 0x004fea0003900000 */
[----:B------:R-:W2:Y:S02]  /*55e0*/  @!P0 SYNCS.PHASECHK.TRANS64 P0, [R63+URZ], R0 ;  /* 0x000000003f0085a7 */ /* 0x000ea4000800007f */
[----:B--2---:R-:W-:Y:S05]  /*55f0*/  @!P0 BRA `(.L_x_15) ;  /* 0xfffffffc00f08947 */ /* 0x004fea000383ffff */
[----:B------:R-:W-:Y:S05]  /*5600*/  BRA `(.L_x_123) ;  /* 0xffffffbc00dc7947 */ /* 0x000fea000383ffff */
.L_x_20:
[----:B--2---:R2:W3:Y:S02]  /*5610*/  SYNCS.PHASECHK.TRANS64.TRYWAIT P1, [R3+URZ], R0 ;  /* 0x00000000030075a7 */ /* 0x0044e4000802017f */
[----:B---3--:R-:W-:Y:S05]  /*5620*/  @!P1 NANOSLEEP.SYNCS 0x989680 ;  /* 0x009896800000995d */ /* 0x008fea0003900000 */
[----:B------:R-:W3:Y:S02]  /*5630*/  @!P1 SYNCS.PHASECHK.TRANS64 P1, [R3+URZ], R0 ;  /* 0x00000000030095a7 */ /* 0x000ee4000802007f */
[----:B---3--:R-:W-:Y:S05]  /*5640*/  @!P1 BRA `(.L_x_20) ;  /* 0xfffffffc00f09947 */ /* 0x008fea000383ffff */
[----:B------:R-:W-:Y:S05]  /*5650*/  BRA `(.L_x_19) ;  /* 0xffffffc000407947 */ /* 0x000fea000383ffff */
.L_x_25:
[----:B--2---:R-:W-:-:S04]  /*5660*/  IMAD.U32 R4, RZ, RZ, UR4 ;  /* 0x00000004ff047e24 */ /* 0x004fc8000f8e00ff */
[----:B------:R2:W3:Y:S03]  /*5670*/  SYNCS.PHASECHK.TRANS64.TRYWAIT P1, [R4+URZ], R3 ;  /* 0x00000003040075a7 */ /* 0x0004e6000802017f */
[----:B---3--:R-:W-:Y:S05]  /*5680*/  @!P1 NANOSLEEP.SYNCS 0x989680 ;  /* 0x009896800000995d */ /* 0x008fea0003900000 */
[----:B------:R-:W3:Y:S02]  /*5690*/  @!P1 SYNCS.PHASECHK.TRANS64 P1, [R4+URZ], R3 ;  /* 0x00000003040095a7 */ /* 0x000ee4000802007f */
[----:B---3--:R-:W-:Y:S05]  /*56a0*/  @!P1 BRA `(.L_x_25) ;  /* 0xfffffffc00ec9947 */ /* 0x008fea000383ffff */
[----:B------:R-:W-:Y:S05]  /*56b0*/  BRA `(.L_x_24) ;  /* 0xffffffc000f87947 */ /* 0x000fea000383ffff */
.L_x_31:
[----:B---3--:R3:W4:Y:S02]  /*56c0*/  SYNCS.PHASECHK.TRANS64.TRYWAIT P0, [R63+URZ+0x10], R0 ;  /* 0x000010003f0075a7 */ /* 0x008724000800017f */
[----:B----4-:R-:W-:Y:S05]  /*56d0*/  @!P0 NANOSLEEP.SYNCS 0x989680 ;  /* 0x009896800000895d */ /* 0x010fea0003900000 */
[----:B------:R-:W4:Y:S02]  /*56e0*/  @!P0 SYNCS.PHASECHK.TRANS64 P0, [R63+URZ+0x10], R0 ;  /* 0x000010003f0085a7 */ /* 0x000f24000800007f */
[----:B----4-:R-:W-:Y:S05]  /*56f0*/  @!P0 BRA `(.L_x_31) ;  /* 0xfffffffc00f08947 */ /* 0x010fea000383ffff */
[----:B------:R-:W-:Y:S05]  /*5700*/  BRA `(.L_x_124) ;  /* 0xffffffc800407947 */ /* 0x000fea000383ffff */
.L_x_100:
[----:B------:R-:W-:Y:S01]  /*5710*/  BSSY B1, `(.L_x_125) ;  /* 0x0000006000017945 */ /* 0x000fe20003800000 */
[----:B------:R-:W-:-:S07]  /*5720*/  IMAD.MOV.U32 R15, RZ, RZ, -0x1 ;  /* 0xffffffffff0f7424 */ /* 0x000fce00078e00ff */
[----:B-----5:R-:W-:Y:S05]  /*5730*/  WARPSYNC.COLLECTIVE R15, `(.L_x_126) ;  /* 0x000000000f0c7348 */ /* 0x020fea0003c00000 */
[----:B------:R-:W-:Y:S02]  /*5740*/  ELECT P6, UR62, PT ;  /* 0x00000000003e782f */ /* 0x000fe400038c0000 */
[----:B------:R-:W-:Y:S01]  /*5750*/  MOV R14, UR62 ;  /* 0x0000003e000e7c02 */ /* 0x000fe20008000f00 */
[----:B-----5:R-:W-:Y:S10]  /*5760*/  ENDCOLLECTIVE ;  /* 0x000000000000791b */ /* 0x020ff40003800000 */
.L_x_126:
[----:B------:R-:W-:Y:S05]  /*5770*/  BSYNC B1 ;  /* 0x0000000000017941 */ /* 0x000fea0003800000 */
.L_x_125:
[----:B------:R-:W-:Y:S05]  /*5780*/  BRA `(.L_x_127) ;  /* 0xffffffec00987947 */ /* 0x000fea000383ffff */
.L_x_103:
[----:B0-----:R0:W1:Y:S02]  /*5790*/  SYNCS.PHASECHK.TRANS64.TRYWAIT P1, [R10+URZ+0x38], R5 ;  /* 0x000038050a0075a7 */ /* 0x001064000802017f */
[----:B-1----:R-:W-:Y:S05]  /*57a0*/  @!P1 NANOSLEEP.SYNCS 0x989680 ;  /* 0x009896800000995d */ /* 0x002fea0003900000 */
[----:B------:R-:W1:Y:S02]  /*57b0*/  @!P1 SYNCS.PHASECHK.TRANS64 P1, [R10+URZ+0x38], R5 ;  /* 0x000038050a0095a7 */ /* 0x000e64000802007f */
[----:B-1----:R-:W-:Y:S05]  /*57c0*/  @!P1 BRA `(.L_x_103) ;  /* 0xfffffffc00f09947 */ /* 0x002fea000383ffff */
[----:B------:R-:W-:Y:S05]  /*57d0*/  BRA `(.L_x_128) ;  /* 0xffffffec00cc7947 */ /* 0x000fea000383ffff */
.L_x_112:
[----:B------:R-:W-:Y:S01]  /*57e0*/  BSSY B0, `(.L_x_129) ;  /* 0x0000006000007945 */ /* 0x000fe20003800000 */
[----:B------:R-:W-:-:S07]  /*57f0*/  IMAD.MOV.U32 R15, RZ, RZ, -0x1 ;  /* 0xffffffffff0f7424 */ /* 0x000fce00078e00ff */
[----:B-----5:R-:W-:Y:S05]  /*5800*/  WARPSYNC.COLLECTIVE R15, `(.L_x_130) ;  /* 0x000000000f0c7348 */ /* 0x020fea0003c00000 */
[----:B------:R-:W-:Y:S02]  /*5810*/  ELECT P6, UR62, PT ;  /* 0x00000000003e782f */ /* 0x000fe400038c0000 */
[----:B------:R-:W-:Y:S01]  /*5820*/  MOV R14, UR62 ;  /* 0x0000003e000e7c02 */ /* 0x000fe20008000f00 */
[----:B-----5:R-:W-:Y:S10]  /*5830*/  ENDCOLLECTIVE ;  /* 0x000000000000791b */ /* 0x020ff40003800000 */
.L_x_130:
[----:B------:R-:W-:Y:S05]  /*5840*/  BSYNC B0 ;  /* 0x0000000000007941 */ /* 0x000fea0003800000 */
.L_x_129:
[----:B------:R-:W-:Y:S05]  /*5850*/  BRA `(.L_x_131) ;  /* 0xfffffff800387947 */ /* 0x000fea000383ffff */
.L_x_116:
[----:B0-----:R0:W1:Y:S02]  /*5860*/  SYNCS.PHASECHK.TRANS64.TRYWAIT P0, [R9+URZ], R4 ;  /* 0x00000004090075a7 */ /* 0x001064000800017f */
[----:B-1----:R-:W-:Y:S05]  /*5870*/  @!P0 NANOSLEEP.SYNCS 0x989680 ;  /* 0x009896800000895d */ /* 0x002fea0003900000 */
[----:B------:R-:W1:Y:S02]  /*5880*/  @!P0 SYNCS.PHASECHK.TRANS64 P0, [R9+URZ], R4 ;  /* 0x00000004090085a7 */ /* 0x000e64000800007f */
[----:B-1----:R-:W-:Y:S05]  /*5890*/  @!P0 BRA `(.L_x_116) ;  /* 0xfffffffc00f08947 */ /* 0x002fea000383ffff */
[----:B------:R-:W-:Y:S05]  /*58a0*/  BRA `(.L_x_132) ;  /* 0xfffffff800787947 */ /* 0x000fea000383ffff */
.L_x_117:
[----:B0-----:R0:W1:Y:S02]  /*58b0*/  SYNCS.PHASECHK.TRANS64.TRYWAIT P0, [R8+URZ], R5 ;  /* 0x00000005080075a7 */ /* 0x001064000800017f */
[----:B-1----:R-:W-:Y:S05]  /*58c0*/  @!P0 NANOSLEEP.SYNCS 0x989680 ;  /* 0x009896800000895d */ /* 0x002fea0003900000 */
[----:B------:R-:W1:Y:S02]  /*58d0*/  @!P0 SYNCS.PHASECHK.TRANS64 P0, [R8+URZ], R5 ;  /* 0x00000005080085a7 */ /* 0x000e64000800007f */
[----:B-1----:R-:W-:Y:S05]  /*58e0*/  @!P0 BRA `(.L_x_117) ;  /* 0xfffffffc00f08947 */ /* 0x002fea000383ffff */
[----:B------:R-:W-:Y:S05]  /*58f0*/  BRA `(.L_x_133) ;  /* 0xfffffff800887947 */ /* 0x000fea000383ffff */
.L_x_118:
[----:B0-----:R0:W1:Y:S02]  /*5900*/  SYNCS.PHASECHK.TRANS64.TRYWAIT P0, [R9+URZ], R4 ;  /* 0x00000004090075a7 */ /* 0x001064000800017f */
[----:B-1----:R-:W-:Y:S05]  /*5910*/  @!P0 NANOSLEEP.SYNCS 0x989680 ;  /* 0x009896800000895d */ /* 0x002fea0003900000 */
[----:B------:R-:W1:Y:S02]  /*5920*/  @!P0 SYNCS.PHASECHK.TRANS64 P0, [R9+URZ], R4 ;  /* 0x00000004090085a7 */ /* 0x000e64000800007f */
[----:B-1----:R-:W-:Y:S05]  /*5930*/  @!P0 BRA `(.L_x_118) ;  /* 0xfffffffc00f08947 */ /* 0x002fea000383ffff */
[----:B------:R-:W-:Y:S05]  /*5940*/  BRA `(.L_x_134) ;  /* 0xfffffff800987947 */ /* 0x000fea000383ffff */
.L_x_119:
[----:B0-----:R0:W1:Y:S02]  /*5950*/  SYNCS.PHASECHK.TRANS64.TRYWAIT P0, [R8+URZ], R5 ;  /* 0x00000005080075a7 */ /* 0x001064000800017f */
[----:B-1----:R-:W-:Y:S05]  /*5960*/  @!P0 NANOSLEEP.SYNCS 0x989680 ;  /* 0x009896800000895d */ /* 0x002fea0003900000 */
[----:B------:R-:W1:Y:S02]  /*5970*/  @!P0 SYNCS.PHASECHK.TRANS64 P0, [R8+URZ], R5 ;  /* 0x00000005080085a7 */ /* 0x000e64000800007f */
[----:B-1----:R-:W-:Y:S05]  /*5980*/  @!P0 BRA `(.L_x_119) ;  /* 0xfffffffc00f08947 */ /* 0x002fea000383ffff */
[----:B------:R-:W-:Y:S05]  /*5990*/  BRA `(.L_x_135) ;  /* 0xfffffff800a87947 */ /* 0x000fea000383ffff */
.L_x_120:
[----:B0-----:R0:W1:Y:S02]  /*59a0*/  SYNCS.PHASECHK.TRANS64.TRYWAIT P0, [R9+URZ], R4 ;  /* 0x00000004090075a7 */ /* 0x001064000800017f */
[----:B-1----:R-:W-:Y:S05]  /*59b0*/  @!P0 NANOSLEEP.SYNCS 0x989680 ;  /* 0x009896800000895d */ /* 0x002fea0003900000 */
[----:B------:R-:W1:Y:S02]  /*59c0*/  @!P0 SYNCS.PHASECHK.TRANS64 P0, [R9+URZ], R4 ;  /* 0x00000004090085a7 */ /* 0x000e64000800007f */
[----:B-1----:R-:W-:Y:S05]  /*59d0*/  @!P0 BRA `(.L_x_120) ;  /* 0xfffffffc00f08947 */ /* 0x002fea000383ffff */
[----:B------:R-:W-:Y:S05]  /*59e0*/  BRA `(.L_x_136) ;  /* 0xfffffff800b87947 */ /* 0x000fea000383ffff */
.L_x_121:
[----:B0-----:R0:W1:Y:S02]  /*59f0*/  SYNCS.PHASECHK.TRANS64.TRYWAIT P0, [R6+URZ], R5 ;  /* 0x00000005060075a7 */ /* 0x001064000800017f */
[----:B-1----:R-:W-:Y:S05]  /*5a00*/  @!P0 NANOSLEEP.SYNCS 0x989680 ;  /* 0x009896800000895d */ /* 0x002fea0003900000 */
[----:B------:R-:W1:Y:S02]  /*5a10*/  @!P0 SYNCS.PHASECHK.TRANS64 P0, [R6+URZ], R5 ;  /* 0x00000005060085a7 */ /* 0x000e64000800007f */
[----:B-1----:R-:W-:Y:S05]  /*5a20*/  @!P0 BRA `(.L_x_121) ;  /* 0xfffffffc00f08947 */ /* 0x002fea000383ffff */
[----:B------:R-:W-:Y:S05]  /*5a30*/  BRA `(.L_x_137) ;  /* 0xfffffff800c07947 */ /* 0x000fea000383ffff */
.L_x_138:
[----:B------:R-:W-:-:S00]  /*5a40*/  BRA `(.L_x_138) ;  /* 0xfffffffc00fc7947 */ /* 0x000fc0000383ffff */
[----:B------:R-:W-:-:S00]  /*5a50*/  NOP ;  /* 0x0000000000007918 */ /* 0x000fc00000000000 */
        /* <DEDUP_REMOVED lines=10> */
.L_x_139:


//--------------------- .nv.global.init           --------------------------
	.section	.nv.global.init,"aw",@progbits
.nv.global.init:
	.type		$str$22,@object
	.size		$str$22,($str$23 - $str$22)
$str$22:
        /*0000*/ 	.byte	0x6b, 0x5f, 0x74, 0x69, 0x6c, 0x65, 0x5f, 0x63, 0x6f, 0x75, 0x6e, 0x74, 0x20, 0x3e, 0x3d, 0x20
        /*0010*/ 	.byte	0x31, 0x00
	.type		$str$23,@object
	.size		$str$23,(__unnamed_1 - $str$23)
$str$23:
        /*0012*/ 	.byte	0x2f, 0x74, 0x6d, 0x70, 0x2f, 0x63, 0x75, 0x74, 0x6c, 0x61, 0x73, 0x73, 0x5f, 0x73, 0x77, 0x65
        /*0022*/ 	.byte	0x65, 0x70, 0x5f, 0x73, 0x72, 0x63, 0x2f, 0x69, 0x6e, 0x63, 0x6c, 0x75, 0x64, 0x65, 0x2f, 0x63
        /*0032*/ 	.byte	0x75, 0x74, 0x6c, 0x61, 0x73, 0x73, 0x2f, 0x67, 0x65, 0x6d, 0x6d, 0x2f, 0x63, 0x6f, 0x6c, 0x6c
        /*0042*/ 	.byte	0x65, 0x63, 0x74, 0x69, 0x76, 0x65, 0x2f, 0x73, 0x6d, 0x39, 0x30, 0x5f, 0x6d, 0x6d, 0x61, 0x5f
        /*0052*/ 	.byte	0x74, 0x6d, 0x61, 0x5f, 0x67, 0x6d, 0x6d, 0x61, 0x5f, 0x73, 0x73, 0x5f, 0x77, 0x61, 0x72, 0x70
        /*0062*/ 	.byte	0x73, 0x70, 0x65, 0x63, 0x69, 0x61, 0x6c, 0x69, 0x7a, 0x65, 0x64, 0x2e, 0x68, 0x70, 0x70, 0x00
	.type		__unnamed_1,@object
	.size		__unnamed_1,(.L_0 - __unnamed_1)
__unnamed_1:
        /*0072*/ 	.byte	0x76, 0x6f, 0x69, 0x64, 0x20, 0x63, 0x75, 0x74, 0x6c, 0x61, 0x73, 0x73, 0x3a, 0x3a, 0x67, 0x65
        /* <DEDUP_REMOVED lines=174> */
        /*0b62*/ 	.byte	0x3a, 0x3a, 0x69, 0x64, 0x65, 0x6e, 0x74, 0x69, 0x74, 0x79, 0x5d, 0x00
.L_0:


//--------------------- .nv.shared._ZN7cutlass13device_kernelINS_4gemm6kernel13GemmUniversalIN4cute5tupleIJiiiiEEENS1_10collective13CollectiveMmaINS1_34MainloopSm90TmaGmmaWarpSpecializedILi7ENS5_IJNS4_1CILi1EEESB_SB_EEENS1_32KernelTmaWarpSpecializedPingpongEEENS5_IJNSA_ILi64EEESF_NSA_ILi32EEEEEEfNS5_IJlSB_lEEEfSI_NS4_8TiledMMAINS4_8MMA_AtomIJNS4_4SM904GMMA29MMA_64x64x8_F32TF32TF32_SS_TNILNSM_7ScaleInE1ELSO_1EEEEEENS4_6LayoutISC_NS5_IJNSA_ILi0EEESS_SS_EEEEENS5_IJNS4_10UnderscoreESV_SV_EEEEENS4_13SM90_TMA_LOADENS4_14ComposedLayoutINS4_7SwizzleILi3ELi4ELi3EEENS4_18smem_ptr_flag_bitsILi32EEENSR_INS5_IJNSA_ILi8EEESG_EEENS5_IJSG_SB_EEEEEEEvNS4_8identityESY_S18_vS19_EENS_8epilogue10collective6detail29Sm90TmaWarpSpecializedAdapterINS1C_15DefaultEpilogueIfSI_SI_NS1B_6thread17LinearCombinationIfLi1EffLNS1G_9ScaleType4KindE0ELNS_15FloatRoundStyleE2EfEENS1_15EpilogueDefaultEEEEEvvEEEEvNT_6ParamsE --------------------------
	.section	.nv.shared._ZN7cutlass13device_kernelINS_4gemm6kernel13GemmUniversalIN4cute5tupleIJiiiiEEENS1_10collective13CollectiveMmaINS1_34MainloopSm90TmaGmmaWarpSpecializedILi7ENS5_IJNS4_1CILi1EEESB_SB_EEENS1_32KernelTmaWarpSpecializedPingpongEEENS5_IJNSA_ILi64EEESF_NSA_ILi32EEEEEEfNS5_IJlSB_lEEEfSI_NS4_8TiledMMAINS4_8MMA_AtomIJNS4_4SM904GMMA29MMA_64x64x8_F32TF32TF32_SS_TNILNSM_7ScaleInE1ELSO_1EEEEEENS4_6LayoutISC_NS5_IJNSA_ILi0EEESS_SS_EEEEENS5_IJNS4_10UnderscoreESV_SV_EEEEENS4_13SM90_TMA_LOADENS4_14ComposedLayoutINS4_7SwizzleILi3ELi4ELi3EEENS4_18smem_ptr_flag_bitsILi32EEENSR_INS5_IJNSA_ILi8EEESG_EEENS5_IJSG_SB_EEEEEEEvNS4_8identityESY_S18_vS19_EENS_8epilogue10collective6detail29Sm90TmaWarpSpecializedAdapterINS1C_15DefaultEpilogueIfSI_SI_NS1B_6thread17LinearCombinationIfLi1EffLNS1G_9ScaleType4KindE0ELNS_15FloatRoundStyleE2EfEENS1_15EpilogueDefaultEEEEEvvEEEEvNT_6ParamsE,"aw",@nobits
	.sectionflags	@""
	.align	16
	.zero		1024


//--------------------- .nv.shared.reserved.0     --------------------------
	.section	.nv.shared.reserved.0,"aw",@nobits
	.weak		__nv_reservedSMEM_offset_0_alias
	.size		__nv_reservedSMEM_offset_0_alias, 0, 0
	.other		__nv_reservedSMEM_offset_0_alias,@"STO_CUDA_RESERVED_SHARED STV_DEFAULT"
__nv_reservedSMEM_offset_0_alias:
	.zero		0


//--------------------- .nv.global                --------------------------
	.section	.nv.global,"aw",@nobits
.nv.global:
	.type		_ZN40_INTERNAL_895497e1_4_k_cu_ef8ee6e3_149654cute1_E,@object
	.size		_ZN40_INTERNAL_895497e1_4_k_cu_ef8ee6e3_149654cute1_E,(_ZN40_INTERNAL_895497e1_4_k_cu_ef8ee6e3_149654cuda3std3__45__cpo6cbeginE - _ZN40_INTERNAL_895497e1_4_k_cu_ef8ee6e3_149654cute1_E)
_ZN40_INTERNAL_895497e1_4_k_cu_ef8ee6e3_149654cute1_E:
	.zero		1
	.type		_ZN40_INTERNAL_895497e1_4_k_cu_ef8ee6e3_149654cuda3std3__45__cpo6cbeginE,@object
	.size		_ZN40_INTERNAL_895497e1_4_k_cu_ef8ee6e3_149654cuda3std3__45__cpo6cbeginE,(_ZN40_INTERNAL_895497e1_4_k_cu_ef8ee6e3_149654cuda3std3__48in_placeE - _ZN40_INTERNAL_895497e1_4_k_cu_ef8ee6e3_149654cuda3std3__45__cpo6cbeginE)
_ZN40_INTERNAL_895497e1_4_k_cu_ef8ee6e3_149654cuda3std3__45__cpo6cbeginE:
	.zero		1
	.type		_ZN40_INTERNAL_895497e1_4_k_cu_ef8ee6e3_149654cuda3std3__48in_placeE,@object
	.size		_ZN40_INTERNAL_895497e1_4_k_cu_ef8ee6e3_149654cuda3std3__48in_placeE,(_ZN40_INTERNAL_895497e1_4_k_cu_ef8ee6e3_149654cuda3std6ranges3__45__cpo9iter_moveE - _ZN40_INTERNAL_895497e1_4_k_cu_ef8ee6e3_149654cuda3std3__48in_placeE)
_ZN40_INTERNAL_895497e1_4_k_cu_ef8ee6e3_149654cuda3std3__48in_placeE:
	.zero		1
	.type		_ZN40_INTERNAL_895497e1_4_k_cu_ef8ee6e3_149654cuda3std6ranges3__45__cpo9iter_moveE,@object
	.size		_ZN40_INTERNAL_895497e1_4_k_cu_ef8ee6e3_149654cuda3std6ranges3__45__cpo9iter_moveE,(_ZN40_INTERNAL_895497e1_4_k_cu_ef8ee6e3_149654cuda3std3__45__cpo5beginE - _ZN40_INTERNAL_895497e1_4_k_cu_ef8ee6e3_149654cuda3std6ranges3__45__cpo9iter_moveE)
_ZN40_INTERNAL_895497e1_4_k_cu_ef8ee6e3_149654cuda3std6ranges3__45__cpo9iter_moveE:
	.zero		1
	.type		_ZN40_INTERNAL_895497e1_4_k_cu_ef8ee6e3_149654cuda3std3__45__cpo5beginE,@object
	.size		_ZN40_INTERNAL_895497e1_4_k_cu_ef8ee6e3_149654cuda3std3__45__cpo5beginE,(_ZN40_INTERNAL_895497e1_4_k_cu_ef8ee6e3_149654cuda3std3__442_GLOBAL__N__895497e1_4_k_cu_ef8ee6e3_149656ignoreE - _ZN40_INTERNAL_895497e1_4_k_cu_ef8ee6e3_149654cuda3std3__45__cpo5beginE)
_ZN40_INTERNAL_895497e1_4_k_cu_ef8ee6e3_149654cuda3std3__45__cpo5beginE:
	.zero		1
	.type		_ZN40_INTERNAL_895497e1_4_k_cu_ef8ee6e3_149654cuda3std3__442_GLOBAL__N__895497e1_4_k_cu_ef8ee6e3_149656ignoreE,@object
	.size		_ZN40_INTERNAL_895497e1_4_k_cu_ef8ee6e3_149654cuda3std3__442_GLOBAL__N__895497e1_4_k_cu_ef8ee6e3_149656ignoreE,(_ZN40_INTERNAL_895497e1_4_k_cu_ef8ee6e3_149654cute7productE - _ZN40_INTERNAL_895497e1_4_k_cu_ef8ee6e3_149654cuda3std3__442_GLOBAL__N__895497e1_4_k_cu_ef8ee6e3_149656ignoreE)
_ZN40_INTERNAL_895497e1_4_k_cu_ef8ee6e3_149654cuda3std3__442_GLOBAL__N__895497e1_4_k_cu_ef8ee6e3_149656ignoreE:
	.zero		1
	.type		_ZN40_INTERNAL_895497e1_4_k_cu_ef8ee6e3_149654cute7productE,@object
	.size		_ZN40_INTERNAL_895497e1_4_k_cu_ef8ee6e3_149654cute7productE,(_ZN40_INTERNAL_895497e1_4_k_cu_ef8ee6e3_149654cuda3std3__45__cpo3endE - _ZN40_INTERNAL_895497e1_4_k_cu_ef8ee6e3_149654cute7productE)
_ZN40_INTERNAL_895497e1_4_k_cu_ef8ee6e3_149654cute7productE:
	.zero		1
	.type		_ZN40_INTERNAL_895497e1_4_k_cu_ef8ee6e3_149654cuda3std3__45__cpo3endE,@object
	.size		_ZN40_INTERNAL_895497e1_4_k_cu_ef8ee6e3_149654cuda3std3__45__cpo3endE,(_ZN40_INTERNAL_895497e1_4_k_cu_ef8ee6e3_149654cuda3std3__419piecewise_constructE - _ZN40_INTERNAL_895497e1_4_k_cu_ef8ee6e3_149654cuda3std3__45__cpo3endE)
_ZN40_INTERNAL_895497e1_4_k_cu_ef8ee6e3_149654cuda3std3__45__cpo3endE:
	.zero		1
	.type		_ZN40_INTERNAL_895497e1_4_k_cu_ef8ee6e3_149654cuda3std3__419piecewise_constructE,@object
	.size		_ZN40_INTERNAL_895497e1_4_k_cu_ef8ee6e3_149654cuda3std3__419piecewise_constructE,(_ZN40_INTERNAL_895497e1_4_k_cu_ef8ee6e3_149654cuda3std3__45__cpo4cendE - _ZN40_INTERNAL_895497e1_4_k_cu_ef8ee6e3_149654cuda3std3__419piecewise_constructE)
_ZN40_INTERNAL_895497e1_4_k_cu_ef8ee6e3_149654cuda3std3__419piecewise_constructE:
	.zero		1
	.type		_ZN40_INTERNAL_895497e1_4_k_cu_ef8ee6e3_149654cuda3std3__45__cpo4cendE,@object
	.size		_ZN40_INTERNAL_895497e1_4_k_cu_ef8ee6e3_149654cuda3std3__45__cpo4cendE,(_ZN40_INTERNAL_895497e1_4_k_cu_ef8ee6e3_149654cuda3std6ranges3__45__cpo4swapE - _ZN40_INTERNAL_895497e1_4_k_cu_ef8ee6e3_149654cuda3std3__45__cpo4cendE)
_ZN40_INTERNAL_895497e1_4_k_cu_ef8ee6e3_149654cuda3std3__45__cpo4cendE:
	.zero		1
	.type		_ZN40_INTERNAL_895497e1_4_k_cu_ef8ee6e3_149654cuda3std6ranges3__45__cpo4swapE,@object
	.size		_ZN40_INTERNAL_895497e1_4_k_cu_ef8ee6e3_149654cuda3std6ranges3__45__cpo4swapE,(.L_8 - _ZN40_INTERNAL_895497e1_4_k_cu_ef8ee6e3_149654cuda3std6ranges3__45__cpo4swapE)
_ZN40_INTERNAL_895497e1_4_k_cu_ef8ee6e3_149654cuda3std6ranges3__45__cpo4swapE:
	.zero		1
.L_8:


//--------------------- .nv.constant0._ZN7cutlass13device_kernelINS_4gemm6kernel13GemmUniversalIN4cute5tupleIJiiiiEEENS1_10collective13CollectiveMmaINS1_34MainloopSm90TmaGmmaWarpSpecializedILi7ENS5_IJNS4_1CILi1EEESB_SB_EEENS1_32KernelTmaWarpSpecializedPingpongEEENS5_IJNSA_ILi64EEESF_NSA_ILi32EEEEEEfNS5_IJlSB_lEEEfSI_NS4_8TiledMMAINS4_8MMA_AtomIJNS4_4SM904GMMA29MMA_64x64x8_F32TF32TF32_SS_TNILNSM_7ScaleInE1ELSO_1EEEEEENS4_6LayoutISC_NS5_IJNSA_ILi0EEESS_SS_EEEEENS5_IJNS4_10UnderscoreESV_SV_EEEEENS4_13SM90_TMA_LOADENS4_14ComposedLayoutINS4_7SwizzleILi3ELi4ELi3EEENS4_18smem_ptr_flag_bitsILi32EEENSR_INS5_IJNSA_ILi8EEESG_EEENS5_IJSG_SB_EEEEEEEvNS4_8identityESY_S18_vS19_EENS_8epilogue10collective6detail29Sm90TmaWarpSpecializedAdapterINS1C_15DefaultEpilogueIfSI_SI_NS1B_6thread17LinearCombinationIfLi1EffLNS1G_9ScaleType4KindE0ELNS_15FloatRoundStyleE2EfEENS1_15EpilogueDefaultEEEEEvvEEEEvNT_6ParamsE --------------------------
	.section	.nv.constant0._ZN7cutlass13device_kernelINS_4gemm6kernel13GemmUniversalIN4cute5tupleIJiiiiEEENS1_10collective13CollectiveMmaINS1_34MainloopSm90TmaGmmaWarpSpecializedILi7ENS5_IJNS4_1CILi1EEESB_SB_EEENS1_32KernelTmaWarpSpecializedPingpongEEENS5_IJNSA_ILi64EEESF_NSA_ILi32EEEEEEfNS5_IJlSB_lEEEfSI_NS4_8TiledMMAINS4_8MMA_AtomIJNS4_4SM904GMMA29MMA_64x64x8_F32TF32TF32_SS_TNILNSM_7ScaleInE1ELSO_1EEEEEENS4_6LayoutISC_NS5_IJNSA_ILi0EEESS_SS_EEEEENS5_IJNS4_10UnderscoreESV_SV_EEEEENS4_13SM90_TMA_LOADENS4_14ComposedLayoutINS4_7SwizzleILi3ELi4ELi3EEENS4_18smem_ptr_flag_bitsILi32EEENSR_INS5_IJNSA_ILi8EEESG_EEENS5_IJSG_SB_EEEEEEEvNS4_8identityESY_S18_vS19_EENS_8epilogue10collective6detail29Sm90TmaWarpSpecializedAdapterINS1C_15DefaultEpilogueIfSI_SI_NS1B_6thread17LinearCombinationIfLi1EffLNS1G_9ScaleType4KindE0ELNS_15FloatRoundStyleE2EfEENS1_15EpilogueDefaultEEEEEvvEEEEvNT_6ParamsE,"a",@progbits
	.sectionflags	@""
	.align	4
.nv.constant0._ZN7cutlass13device_kernelINS_4gemm6kernel13GemmUniversalIN4cute5tupleIJiiiiEEENS1_10collective13CollectiveMmaINS1_34MainloopSm90TmaGmmaWarpSpecializedILi7ENS5_IJNS4_1CILi1EEESB_SB_EEENS1_32KernelTmaWarpSpecializedPingpongEEENS5_IJNSA_ILi64EEESF_NSA_ILi32EEEEEEfNS5_IJlSB_lEEEfSI_NS4_8TiledMMAINS4_8MMA_AtomIJNS4_4SM904GMMA29MMA_64x64x8_F32TF32TF32_SS_TNILNSM_7ScaleInE1ELSO_1EEEEEENS4_6LayoutISC_NS5_IJNSA_ILi0EEESS_SS_EEEEENS5_IJNS4_10UnderscoreESV_SV_EEEEENS4_13SM90_TMA_LOADENS4_14ComposedLayoutINS4_7SwizzleILi3ELi4ELi3EEENS4_18smem_ptr_flag_bitsILi32EEENSR_INS5_IJNSA_ILi8EEESG_EEENS5_IJSG_SB_EEEEEEEvNS4_8identityESY_S18_vS19_EENS_8epilogue10collective6detail29Sm90TmaWarpSpecializedAdapterINS1C_15DefaultEpilogueIfSI_SI_NS1B_6thread17LinearCombinationIfLi1EffLNS1G_9ScaleType4KindE0ELNS_15FloatRoundStyleE2EfEENS1_15EpilogueDefaultEEEEEvvEEEEvNT_6ParamsE:
	.zero		1664


//--------------------- SYMBOLS --------------------------

	.type		.nv.reservedSmem.offset0,@object
	.size		.nv.reservedSmem.offset0,0x4
	.type		__assertfail,@function
